// auto-generated by cutlass_sweep.gemm — config: {"arch": "sm_100", "cluster_m": 1, "cluster_n": 1, "dtype": "e5m2", "dtype_b": "e5m2", "layout": "nt", "stages": 2, "tile_k": 128, "tile_m": 64, "tile_n": 128}
#include "cutlass/cutlass.h"
#include "cutlass/gemm/collective/collective_builder.hpp"
#include "cutlass/gemm/device/gemm_universal_adapter.h"
#include "cutlass/gemm/kernel/gemm_universal.hpp"
#include "cutlass/epilogue/collective/collective_builder.hpp"

using ElemA = cutlass::float_e5m2_t;
using ElemB = cutlass::float_e5m2_t;
using ElemCD = cutlass::float_e5m2_t;
using Acc  = float;
using TileShape    = cute::Shape<cute::_64, cute::_128, cute::_128>;
using ClusterShape = cute::Shape<cute::_1, cute::_1, cute::_1>;

using CollectiveEpilogue = typename cutlass::epilogue::collective::CollectiveBuilder<
    cutlass::arch::Sm100, cutlass::arch::OpClassTensorOp,
    TileShape, ClusterShape,
    cutlass::epilogue::collective::EpilogueTileAuto,
    Acc, Acc,
    ElemCD, cutlass::layout::RowMajor, 128 / cutlass::sizeof_bits<ElemCD>::value,
    ElemCD, cutlass::layout::RowMajor, 128 / cutlass::sizeof_bits<ElemCD>::value,
    cutlass::epilogue::collective::EpilogueScheduleAuto
  >::CollectiveOp;

using CollectiveMainloop = typename cutlass::gemm::collective::CollectiveBuilder<
    cutlass::arch::Sm100, cutlass::arch::OpClassTensorOp,
    ElemA, cutlass::layout::RowMajor, 128 / cutlass::sizeof_bits<ElemA>::value,
    ElemB, cutlass::layout::ColumnMajor, 128 / cutlass::sizeof_bits<ElemB>::value,
    Acc,
    TileShape, ClusterShape,
    cutlass::gemm::collective::StageCount<2>,
    cutlass::gemm::collective::KernelScheduleAuto
  >::CollectiveOp;

using GemmKernel = cutlass::gemm::kernel::GemmUniversal<
    cute::Shape<int,int,int,int>,
    CollectiveMainloop,
    CollectiveEpilogue
>;
using Gemm = cutlass::gemm::device::GemmUniversalAdapter<GemmKernel>;

// Force the device kernel symbol into the cubin without needing a host main.
auto* _anchor = &cutlass::device_kernel<GemmKernel>;


// ===== COMPILED SASS (sm_100a) =====

	.target	sm_100a

	.elftype	@"ET_EXEC"


//--------------------- .note.nv.tkinfo           --------------------------
	.section	.note.nv.tkinfo,"",@"SHT_NOTE"
	.sectionflags	@"SHF_NOTE_NV_TKINFO"
	.tkinfo
        /*0018*/ 	.word	0x00000002
        /*0030*/ 	.string	""
        /*0030*/ 	.string	"ptxas"
        /*0030*/ 	.string	"Cuda compilation tools, release 13.0, V13.0.88"
        /*0030*/ 	.string	"Build cuda_13.0.r13.0/compiler.36424714_0"
        /*0030*/ 	.string	"-arch sm_100a -m 64 "



//--------------------- .note.nv.cuinfo           --------------------------
	.section	.note.nv.cuinfo,"",@"SHT_NOTE"
	.sectionflags	@"SHF_NOTE_NV_CUINFO"
        /*0018*/ 	.short	0x0002
        /*001a*/ 	.short	0x0064
        /*001c*/ 	.short	0x0082
	.zero		2


//--------------------- .nv.info                  --------------------------
	.section	.nv.info,"",@"SHT_CUDA_INFO"
	.align	4


	//----- nvinfo : EIATTR_REGCOUNT
	.align		4
        /*0000*/ 	.byte	0x04, 0x2f
        /*0002*/ 	.short	(.L_19 - .L_18)
	.align		4
.L_18:
        /*0004*/ 	.word	index@(_ZN7cutlass13device_kernelINS_4gemm6kernel13GemmUniversalIN4cute5tupleIJiiiiEEENS1_10collective13CollectiveMmaINS1_35MainloopSm100TmaUmmaWarpSpecializedILi2ELi2ELi4ENS5_IJNS4_1CILi1EEESB_SB_EEEEENS5_IJNSA_ILi64EEENSA_ILi128EEESF_EEENS_12float_e5m2_tENS5_IJlSB_lEEESH_SI_NS4_8TiledMMAINS4_8MMA_AtomIJNS4_10MMA_TraitsINS4_19SM100_MMA_F8F6F4_SSEJSH_SH_fSE_SF_NS4_17integral_constantINS4_4UMMA5MajorELSP_0EEESQ_NSN_INSO_7ScaleInELSR_0EEESS_EEEEEENS4_6LayoutISC_NS5_IJNSA_ILi0EEESW_SW_EEEEENS5_IJNS4_10UnderscoreESZ_SZ_EEEEENS4_13SM90_TMA_LOADENS4_14ComposedLayoutINS4_7SwizzleILi3ELi4ELi3EEENS4_18smem_ptr_flag_bitsILi8EEENSV_INS5_IJNSA_ILi8EEESF_EEENS5_IJSF_SB_EEEEEEEvNS4_8identityES12_S1C_vS1D_EENS_8epilogue10collective18CollectiveEpilogueINS1F_23Sm100TmaWarpSpecializedILi2ELi2ELi32ELb0ELb0EEEJSG_NS5_IJNSV_ISE_SB_EES1K_EEESH_SI_SH_SI_NS1F_6fusion15FusionCallbacksIS1J_NS1M_17LinearCombinationISH_fSH_fLNS_15FloatRoundStyleE2EEESG_S1L_JEEENS4_5SM1004TMEM4LOAD26SM100_TMEM_LOAD_16dp32b32xES12_NS13_INS14_ILi2ELi4ELi3EEES17_NSV_INS5_IJS18_SE_EEENS5_IJSE_SB_EEEEEEENS4_39AutoVectorizingCopyWithAssumedAlignmentILi128EEENS4_14SM90_TMA_STOREES20_S22_S22_EEEvvEEEEvNT_6ParamsE)
        /*0008*/ 	.word	0x00000080


	//----- nvinfo : EIATTR_FRAME_SIZE
	.align		4
.L_19:
        /*000c*/ 	.byte	0x04, 0x11
        /*000e*/ 	.short	(.L_21 - .L_20)
	.align		4
.L_20:
        /*0010*/ 	.word	index@($__internal_2_$__cuda_sm10x_tcgen05_guardrail_trap_unallocated_columns_being_dealloced)
        /*0014*/ 	.word	0x00000000


	//----- nvinfo : EIATTR_FRAME_SIZE
	.align		4
.L_21:
        /*0018*/ 	.byte	0x04, 0x11
        /*001a*/ 	.short	(.L_23 - .L_22)
	.align		4
.L_22:
        /*001c*/ 	.word	index@($__internal_1_$__cuda_sm10x_tcgen05_guardrail_trap_phase_invalid_during_alloc)
        /*0020*/ 	.word	0x00000000


	//----- nvinfo : EIATTR_FRAME_SIZE
	.align		4
.L_23:
        /*0024*/ 	.byte	0x04, 0x11
        /*0026*/ 	.short	(.L_25 - .L_24)
	.align		4
.L_24:
        /*0028*/ 	.word	index@($__internal_0_$__cuda_sm10x_tcgen05_guardrail_trap_col_being_dealloced_not_returned_by_alloc)
        /*002c*/ 	.word	0x00000000


	//----- nvinfo : EIATTR_FRAME_SIZE
	.align		4
.L_25:
        /*0030*/ 	.byte	0x04, 0x11
        /*0032*/ 	.short	(.L_27 - .L_26)
	.align		4
.L_26:
        /*0034*/ 	.word	index@(_ZN7cutlass13device_kernelINS_4gemm6kernel13GemmUniversalIN4cute5tupleIJiiiiEEENS1_10collective13CollectiveMmaINS1_35MainloopSm100TmaUmmaWarpSpecializedILi2ELi2ELi4ENS5_IJNS4_1CILi1EEESB_SB_EEEEENS5_IJNSA_ILi64EEENSA_ILi128EEESF_EEENS_12float_e5m2_tENS5_IJlSB_lEEESH_SI_NS4_8TiledMMAINS4_8MMA_AtomIJNS4_10MMA_TraitsINS4_19SM100_MMA_F8F6F4_SSEJSH_SH_fSE_SF_NS4_17integral_constantINS4_4UMMA5MajorELSP_0EEESQ_NSN_INSO_7ScaleInELSR_0EEESS_EEEEEENS4_6LayoutISC_NS5_IJNSA_ILi0EEESW_SW_EEEEENS5_IJNS4_10UnderscoreESZ_SZ_EEEEENS4_13SM90_TMA_LOADENS4_14ComposedLayoutINS4_7SwizzleILi3ELi4ELi3EEENS4_18smem_ptr_flag_bitsILi8EEENSV_INS5_IJNSA_ILi8EEESF_EEENS5_IJSF_SB_EEEEEEEvNS4_8identityES12_S1C_vS1D_EENS_8epilogue10collective18CollectiveEpilogueINS1F_23Sm100TmaWarpSpecializedILi2ELi2ELi32ELb0ELb0EEEJSG_NS5_IJNSV_ISE_SB_EES1K_EEESH_SI_SH_SI_NS1F_6fusion15FusionCallbacksIS1J_NS1M_17LinearCombinationISH_fSH_fLNS_15FloatRoundStyleE2EEESG_S1L_JEEENS4_5SM1004TMEM4LOAD26SM100_TMEM_LOAD_16dp32b32xES12_NS13_INS14_ILi2ELi4ELi3EEES17_NSV_INS5_IJS18_SE_EEENS5_IJSE_SB_EEEEEEENS4_39AutoVectorizingCopyWithAssumedAlignmentILi128EEENS4_14SM90_TMA_STOREES20_S22_S22_EEEvvEEEEvNT_6ParamsE)
        /*0038*/ 	.word	0x00000000


	//----- nvinfo : EIATTR_MIN_STACK_SIZE
	.align		4
.L_27:
        /*003c*/ 	.byte	0x04, 0x12
        /*003e*/ 	.short	(.L_29 - .L_28)
	.align		4
.L_28:
        /*0040*/ 	.word	index@(_ZN7cutlass13device_kernelINS_4gemm6kernel13GemmUniversalIN4cute5tupleIJiiiiEEENS1_10collective13CollectiveMmaINS1_35MainloopSm100TmaUmmaWarpSpecializedILi2ELi2ELi4ENS5_IJNS4_1CILi1EEESB_SB_EEEEENS5_IJNSA_ILi64EEENSA_ILi128EEESF_EEENS_12float_e5m2_tENS5_IJlSB_lEEESH_SI_NS4_8TiledMMAINS4_8MMA_AtomIJNS4_10MMA_TraitsINS4_19SM100_MMA_F8F6F4_SSEJSH_SH_fSE_SF_NS4_17integral_constantINS4_4UMMA5MajorELSP_0EEESQ_NSN_INSO_7ScaleInELSR_0EEESS_EEEEEENS4_6LayoutISC_NS5_IJNSA_ILi0EEESW_SW_EEEEENS5_IJNS4_10UnderscoreESZ_SZ_EEEEENS4_13SM90_TMA_LOADENS4_14ComposedLayoutINS4_7SwizzleILi3ELi4ELi3EEENS4_18smem_ptr_flag_bitsILi8EEENSV_INS5_IJNSA_ILi8EEESF_EEENS5_IJSF_SB_EEEEEEEvNS4_8identityES12_S1C_vS1D_EENS_8epilogue10collective18CollectiveEpilogueINS1F_23Sm100TmaWarpSpecializedILi2ELi2ELi32ELb0ELb0EEEJSG_NS5_IJNSV_ISE_SB_EES1K_EEESH_SI_SH_SI_NS1F_6fusion15FusionCallbacksIS1J_NS1M_17LinearCombinationISH_fSH_fLNS_15FloatRoundStyleE2EEESG_S1L_JEEENS4_5SM1004TMEM4LOAD26SM100_TMEM_LOAD_16dp32b32xES12_NS13_INS14_ILi2ELi4ELi3EEES17_NSV_INS5_IJS18_SE_EEENS5_IJSE_SB_EEEEEEENS4_39AutoVectorizingCopyWithAssumedAlignmentILi128EEENS4_14SM90_TMA_STOREES20_S22_S22_EEEvvEEEEvNT_6ParamsE)
        /*0044*/ 	.word	0x00000000
.L_29:


//--------------------- .nv.compat                --------------------------
	.section	.nv.compat,"",@"SHT_CUDA_COMPAT_INFO"
	.align	4
        /*0000*/ 	.byte	0x02, 0x09, 0x01, 0x00, 0x02, 0x02, 0x02, 0x00, 0x02, 0x05, 0x05, 0x00, 0x03, 0x07, 0x01, 0x01
        /*0010*/ 	.byte	0x02, 0x03, 0x01, 0x00, 0x02, 0x06, 0x01, 0x00, 0x04, 0x0b, 0x08, 0x00, 0x09, 0x00, 0x00, 0x00
        /*0020*/ 	.byte	0x00, 0x00, 0x00, 0x00


//--------------------- .nv.info._ZN7cutlass13device_kernelINS_4gemm6kernel13GemmUniversalIN4cute5tupleIJiiiiEEENS1_10collective13CollectiveMmaINS1_35MainloopSm100TmaUmmaWarpSpecializedILi2ELi2ELi4ENS5_IJNS4_1CILi1EEESB_SB_EEEEENS5_IJNSA_ILi64EEENSA_ILi128EEESF_EEENS_12float_e5m2_tENS5_IJlSB_lEEESH_SI_NS4_8TiledMMAINS4_8MMA_AtomIJNS4_10MMA_TraitsINS4_19SM100_MMA_F8F6F4_SSEJSH_SH_fSE_SF_NS4_17integral_constantINS4_4UMMA5MajorELSP_0EEESQ_NSN_INSO_7ScaleInELSR_0EEESS_EEEEEENS4_6LayoutISC_NS5_IJNSA_ILi0EEESW_SW_EEEEENS5_IJNS4_10UnderscoreESZ_SZ_EEEEENS4_13SM90_TMA_LOADENS4_14ComposedLayoutINS4_7SwizzleILi3ELi4ELi3EEENS4_18smem_ptr_flag_bitsILi8EEENSV_INS5_IJNSA_ILi8EEESF_EEENS5_IJSF_SB_EEEEEEEvNS4_8identityES12_S1C_vS1D_EENS_8epilogue10collective18CollectiveEpilogueINS1F_23Sm100TmaWarpSpecializedILi2ELi2ELi32ELb0ELb0EEEJSG_NS5_IJNSV_ISE_SB_EES1K_EEESH_SI_SH_SI_NS1F_6fusion15FusionCallbacksIS1J_NS1M_17LinearCombinationISH_fSH_fLNS_15FloatRoundStyleE2EEESG_S1L_JEEENS4_5SM1004TMEM4LOAD26SM100_TMEM_LOAD_16dp32b32xES12_NS13_INS14_ILi2ELi4ELi3EEES17_NSV_INS5_IJS18_SE_EEENS5_IJSE_SB_EEEEEEENS4_39AutoVectorizingCopyWithAssumedAlignmentILi128EEENS4_14SM90_TMA_STOREES20_S22_S22_EEEvvEEEEvNT_6ParamsE --------------------------
	.section	.nv.info._ZN7cutlass13device_kernelINS_4gemm6kernel13GemmUniversalIN4cute5tupleIJiiiiEEENS1_10collective13CollectiveMmaINS1_35MainloopSm100TmaUmmaWarpSpecializedILi2ELi2ELi4ENS5_IJNS4_1CILi1EEESB_SB_EEEEENS5_IJNSA_ILi64EEENSA_ILi128EEESF_EEENS_12float_e5m2_tENS5_IJlSB_lEEESH_SI_NS4_8TiledMMAINS4_8MMA_AtomIJNS4_10MMA_TraitsINS4_19SM100_MMA_F8F6F4_SSEJSH_SH_fSE_SF_NS4_17integral_constantINS4_4UMMA5MajorELSP_0EEESQ_NSN_INSO_7ScaleInELSR_0EEESS_EEEEEENS4_6LayoutISC_NS5_IJNSA_ILi0EEESW_SW_EEEEENS5_IJNS4_10UnderscoreESZ_SZ_EEEEENS4_13SM90_TMA_LOADENS4_14ComposedLayoutINS4_7SwizzleILi3ELi4ELi3EEENS4_18smem_ptr_flag_bitsILi8EEENSV_INS5_IJNSA_ILi8EEESF_EEENS5_IJSF_SB_EEEEEEEvNS4_8identityES12_S1C_vS1D_EENS_8epilogue10collective18CollectiveEpilogueINS1F_23Sm100TmaWarpSpecializedILi2ELi2ELi32ELb0ELb0EEEJSG_NS5_IJNSV_ISE_SB_EES1K_EEESH_SI_SH_SI_NS1F_6fusion15FusionCallbacksIS1J_NS1M_17LinearCombinationISH_fSH_fLNS_15FloatRoundStyleE2EEESG_S1L_JEEENS4_5SM1004TMEM4LOAD26SM100_TMEM_LOAD_16dp32b32xES12_NS13_INS14_ILi2ELi4ELi3EEES17_NSV_INS5_IJS18_SE_EEENS5_IJSE_SB_EEEEEEENS4_39AutoVectorizingCopyWithAssumedAlignmentILi128EEENS4_14SM90_TMA_STOREES20_S22_S22_EEEvvEEEEvNT_6ParamsE,"",@"SHT_CUDA_INFO"
	.sectionflags	@""
	.align	4


	//----- nvinfo : EIATTR_CUDA_API_VERSION
	.align		4
        /*0000*/ 	.byte	0x04, 0x37
        /*0002*/ 	.short	(.L_31 - .L_30)
.L_30:
        /*0004*/ 	.word	0x00000082


	//----- nvinfo : EIATTR_KPARAM_INFO
	.align		4
.L_31:
        /*0008*/ 	.byte	0x04, 0x17
        /*000a*/ 	.short	(.L_33 - .L_32)
.L_32:
        /*000c*/ 	.word	0x00000000
        /*0010*/ 	.short	0x0000
        /*0012*/ 	.short	0x0000
        /*0014*/ 	.byte	0x00, 0xf0, 0x01, 0x20


	//----- nvinfo : EIATTR_AT_ENTRY_FRAGMENTS
	.align		4
.L_33:
        /*0018*/ 	.byte	0x04, 0x4f
        /*001a*/ 	.short	(.L_35 - .L_34)


	//   ....[0]....
.L_34:
        /*001c*/ 	.word	0x00000006


	//----- nvinfo : EIATTR_RESERVED_SMEM_USED
	.align		4
.L_35:
        /*0020*/ 	.byte	0x01, 0x41
	.zero		2


	//----- nvinfo : EIATTR_SPARSE_MMA_MASK
	.align		4
        /*0024*/ 	.byte	0x03, 0x50
        /*0026*/ 	.short	0x0000


	//----- nvinfo : EIATTR_TCGEN05_1CTA_USED
	.align		4
        /*0028*/ 	.byte	0x01, 0x51
	.zero		2


	//----- nvinfo : EIATTR_MAXREG_COUNT
	.align		4
        /*002c*/ 	.byte	0x03, 0x1b
        /*002e*/ 	.short	0x00ff


	//----- nvinfo : EIATTR_NUM_BARRIERS
	.align		4
        /*0030*/ 	.byte	0x02, 0x4c
        /*0032*/ 	.byte	0x07
	.zero		1


	//----- nvinfo : EIATTR_EXTERNS
	.align		4
        /*0034*/ 	.byte	0x04, 0x0f
        /*0036*/ 	.short	(.L_37 - .L_36)


	//   ....[0]....
	.align		4
.L_36:
        /*0038*/ 	.word	index@(__assertfail)


	//----- nvinfo : EIATTR_MERCURY_ISA_VERSION
	.align		4
.L_37:
        /*003c*/ 	.byte	0x03, 0x5f
        /*003e*/ 	.short	0x0101


	//----- nvinfo : EIATTR_INT_WARP_WIDE_INSTR_OFFSETS
	.align		4
        /*0040*/ 	.byte	0x04, 0x31
        /*0042*/ 	.short	(.L_39 - .L_38)


	//   ....[0]....
.L_38:
        /*0044*/ 	.word	0x00001d70


	//   ....[1]....
        /*0048*/ 	.word	0x00003700


	//   ....[2]....
        /*004c*/ 	.word	0x00003720


	//   ....[3]....
        /*0050*/ 	.word	0x00003750


	//   ....[4]....
        /*0054*/ 	.word	0x00004080


	//   ....[5]....
        /*0058*/ 	.word	0x000040f0


	//   ....[6]....
        /*005c*/ 	.word	0x000042d0


	//   ....[7]....
        /*0060*/ 	.word	0x00004430


	//----- nvinfo : EIATTR_COOP_GROUP_MASK_REGIDS
	.align		4
.L_39:
        /*0064*/ 	.byte	0x04, 0x29
        /*0066*/ 	.short	(.L_41 - .L_40)


	//   ....[0]....
.L_40:
        /*0068*/ 	.word	0xffffffff


	//   ....[1]....
        /*006c*/ 	.word	0xffffffff


	//   ....[2]....
        /*0070*/ 	.word	0xffffffff


	//   ....[3]....
        /*0074*/ 	.word	0xffffffff


	//   ....[4]....
        /*0078*/ 	.word	0xffffffff


	//   ....[5]....
        /*007c*/ 	.word	0xffffffff


	//   ....[6]....
        /*0080*/ 	.word	0xffffffff


	//   ....[7]....
        /*0084*/ 	.word	0xffffffff


	//   ....[8]....
        /*0088*/ 	.word	0xffffffff


	//   ....[9]....
        /*008c*/ 	.word	0xffffffff


	//   ....[10]....
        /*0090*/ 	.word	0xffffffff


	//   ....[11]....
        /*0094*/ 	.word	0xffffffff


	//   ....[12]....
        /*0098*/ 	.word	0xffffffff


	//----- nvinfo : EIATTR_COOP_GROUP_INSTR_OFFSETS
	.align		4
.L_41:
        /*009c*/ 	.byte	0x04, 0x28
        /*009e*/ 	.short	(.L_43 - .L_42)


	//   ....[0]....
.L_42:
        /*00a0*/ 	.word	0x00000090


	//   ....[1]....
        /*00a4*/ 	.word	0x000004d0


	//   ....[2]....
        /*00a8*/ 	.word	0x00000600


	//   ....[3]....
        /*00ac*/ 	.word	0x00000760


	//   ....[4]....
        /*00b0*/ 	.word	0x00000860


	//   ....[5]....
        /*00b4*/ 	.word	0x000009d0


	//   ....[6]....
        /*00b8*/ 	.word	0x00000b70


	//   ....[7]....
        /*00bc*/ 	.word	0x00001c50


	//   ....[8]....
        /*00c0*/ 	.word	0x00002910


	//   ....[9]....
        /*00c4*/ 	.word	0x00002b20


	//   ....[10]....
        /*00c8*/ 	.word	0x00002b50


	//   ....[11]....
        /*00cc*/ 	.word	0x000035e0


	//   ....[12]....
        /*00d0*/ 	.word	0x00003810


	//----- nvinfo : EIATTR_VRC_CTA_INIT_COUNT
	.align		4
.L_43:
        /*00d4*/ 	.byte	0x02, 0x4a
        /*00d6*/ 	.byte	0x80
	.zero		1


	//----- nvinfo : EIATTR_SYSCALL_OFFSETS
	.align		4
        /*00d8*/ 	.byte	0x04, 0x46
        /*00da*/ 	.short	(.L_45 - .L_44)


	//   ....[0]....
.L_44:
        /*00dc*/ 	.word	0x00004e70


	//   ....[1]....
        /*00e0*/ 	.word	0x00004fb0


	//   ....[2]....
        /*00e4*/ 	.word	0x000057b0


	//   ....[3]....
        /*00e8*/ 	.word	0x00006540


	//----- nvinfo : EIATTR_MBARRIER_INSTR_OFFSETS
	.align		4
.L_45:
        /*00ec*/ 	.byte	0x04, 0x39
        /*00ee*/ 	.short	(.L_47 - .L_46)


	//   ....[0]....
.L_46:
        /*00f0*/ 	.word	0x000005b0
        /*00f4*/ 	.word	0x000000ff
        /*00f8*/ 	.word	0x00000000
        /*00fc*/ 	.short	0x0100
        /*00fe*/ 	.byte	0x05
	.zero		1


	//   ....[1]....
        /*0100*/ 	.word	0x000005c0
        /*0104*/ 	.word	0x000000ff
        /*0108*/ 	.word	0x00000010
        /*010c*/ 	.short	0x0100
        /*010e*/ 	.byte	0x05
	.zero		1


	//   ....[2]....
        /*0110*/ 	.word	0x000005d0
        /*0114*/ 	.word	0x000000ff
        /*0118*/ 	.word	0x00000008
        /*011c*/ 	.short	0x0100
        /*011e*/ 	.byte	0x05
	.zero		1


	//   ....[3]....
        /*0120*/ 	.word	0x000005e0
        /*0124*/ 	.word	0x000000ff
        /*0128*/ 	.word	0x00000018
        /*012c*/ 	.short	0x0100
        /*012e*/ 	.byte	0x05
	.zero		1


	//   ....[4]....
        /*0130*/ 	.word	0x00000710
        /*0134*/ 	.word	0x000000ff
        /*0138*/ 	.word	0x00000020
        /*013c*/ 	.short	0x0100
        /*013e*/ 	.byte	0x07
	.zero		1


	//   ....[5]....
        /*0140*/ 	.word	0x00000720
        /*0144*/ 	.word	0x000000ff
        /*0148*/ 	.word	0x00000030
        /*014c*/ 	.short	0x0100
        /*014e*/ 	.byte	0x07
	.zero		1


	//   ....[6]....
        /*0150*/ 	.word	0x00000730
        /*0154*/ 	.word	0x000000ff
        /*0158*/ 	.word	0x00000028
        /*015c*/ 	.short	0x0100
        /*015e*/ 	.byte	0x07
	.zero		1


	//   ....[7]....
        /*0160*/ 	.word	0x00000740
        /*0164*/ 	.word	0x000000ff
        /*0168*/ 	.word	0x00000038
        /*016c*/ 	.short	0x0100
        /*016e*/ 	.byte	0x07
	.zero		1


	//   ....[8]....
        /*0170*/ 	.word	0x00000830
        /*0174*/ 	.word	0x000000ff
        /*0178*/ 	.word	0x00000040
        /*017c*/ 	.short	0x0100
        /*017e*/ 	.byte	0x05
	.zero		1


	//   ....[9]....
        /*0180*/ 	.word	0x00000840
        /*0184*/ 	.word	0x000000ff
        /*0188*/ 	.word	0x00000048
        /*018c*/ 	.short	0x0100
        /*018e*/ 	.byte	0x05
	.zero		1


	//   ....[10]....
        /*0190*/ 	.word	0x00000980
        /*0194*/ 	.word	0x000000ff
        /*0198*/ 	.word	0x00000050
        /*019c*/ 	.short	0x0100
        /*019e*/ 	.byte	0x05
	.zero		1


	//   ....[11]....
        /*01a0*/ 	.word	0x00000990
        /*01a4*/ 	.word	0x000000ff
        /*01a8*/ 	.word	0x00000060
        /*01ac*/ 	.short	0x0100
        /*01ae*/ 	.byte	0x05
	.zero		1


	//   ....[12]....
        /*01b0*/ 	.word	0x000009a0
        /*01b4*/ 	.word	0x000000ff
        /*01b8*/ 	.word	0x00000058
        /*01bc*/ 	.short	0x0100
        /*01be*/ 	.byte	0x05
	.zero		1


	//   ....[13]....
        /*01c0*/ 	.word	0x000009b0
        /*01c4*/ 	.word	0x000000ff
        /*01c8*/ 	.word	0x00000068
        /*01cc*/ 	.short	0x0100
        /*01ce*/ 	.byte	0x05
	.zero		1


	//   ....[14]....
        /*01d0*/ 	.word	0x00000ae0
        /*01d4*/ 	.word	0x000000ff
        /*01d8*/ 	.word	0x00000070
        /*01dc*/ 	.short	0x0100
        /*01de*/ 	.byte	0x07
	.zero		1


	//   ....[15]....
        /*01e0*/ 	.word	0x00000af0
        /*01e4*/ 	.word	0x000000ff
        /*01e8*/ 	.word	0x00000090
        /*01ec*/ 	.short	0x0100
        /*01ee*/ 	.byte	0x07
	.zero		1


	//   ....[16]....
        /*01f0*/ 	.word	0x00000b00
        /*01f4*/ 	.word	0x000000ff
        /*01f8*/ 	.word	0x00000078
        /*01fc*/ 	.short	0x0100
        /*01fe*/ 	.byte	0x07
	.zero		1


	//   ....[17]....
        /*0200*/ 	.word	0x00000b10
        /*0204*/ 	.word	0x000000ff
        /*0208*/ 	.word	0x00000098
        /*020c*/ 	.short	0x0100
        /*020e*/ 	.byte	0x07
	.zero		1


	//   ....[18]....
        /*0210*/ 	.word	0x00000b20
        /*0214*/ 	.word	0x000000ff
        /*0218*/ 	.word	0x00000080
        /*021c*/ 	.short	0x0100
        /*021e*/ 	.byte	0x07
	.zero		1


	//   ....[19]....
        /*0220*/ 	.word	0x00000b30
        /*0224*/ 	.word	0x000000ff
        /*0228*/ 	.word	0x000000a0
        /*022c*/ 	.short	0x0100
        /*022e*/ 	.byte	0x07
	.zero		1


	//   ....[20]....
        /*0230*/ 	.word	0x00000b40
        /*0234*/ 	.word	0x000000ff
        /*0238*/ 	.word	0x00000088
        /*023c*/ 	.short	0x0100
        /*023e*/ 	.byte	0x07
	.zero		1


	//   ....[21]....
        /*0240*/ 	.word	0x00000b50
        /*0244*/ 	.word	0x000000ff
        /*0248*/ 	.word	0x000000a8
        /*024c*/ 	.short	0x0100
        /*024e*/ 	.byte	0x07
	.zero		1


	//   ....[22]....
        /*0250*/ 	.word	0x00000c40
        /*0254*/ 	.word	0x000000ff
        /*0258*/ 	.word	0x000000b0
        /*025c*/ 	.short	0x0100
        /*025e*/ 	.byte	0x05
	.zero		1


	//   ....[23]....
        /*0260*/ 	.word	0x00000c50
        /*0264*/ 	.word	0x000000ff
        /*0268*/ 	.word	0x000000c0
        /*026c*/ 	.short	0x0100
        /*026e*/ 	.byte	0x05
	.zero		1


	//   ....[24]....
        /*0270*/ 	.word	0x00000c60
        /*0274*/ 	.word	0x000000ff
        /*0278*/ 	.word	0x000000b8
        /*027c*/ 	.short	0x0100
        /*027e*/ 	.byte	0x05
	.zero		1


	//   ....[25]....
        /*0280*/ 	.word	0x00000c70
        /*0284*/ 	.word	0x000000ff
        /*0288*/ 	.word	0x000000c8
        /*028c*/ 	.short	0x0100
        /*028e*/ 	.byte	0x05
	.zero		1


	//   ....[26]....
        /*0290*/ 	.word	0x00001550
        /*0294*/ 	.word	0x00000003
        /*0298*/ 	.word	0x000000c0
        /*029c*/ 	.short	0x010a
        /*029e*/ 	.byte	0xff
	.zero		1


	//   ....[27]....
        /*02a0*/ 	.word	0x00001580
        /*02a4*/ 	.word	0x00000003
        /*02a8*/ 	.word	0x000000b0
        /*02ac*/ 	.short	0x0101
        /*02ae*/ 	.byte	0xff
	.zero		1


	//   ....[28]....
        /*02b0*/ 	.word	0x00001650
        /*02b4*/ 	.word	0x000000ff
        /*02b8*/ 	.word	0x00000010
        /*02bc*/ 	.short	0x010a
        /*02be*/ 	.byte	0x08
	.zero		1


	//   ....[29]....
        /*02c0*/ 	.word	0x000016f0
        /*02c4*/ 	.word	0x000000ff
        /*02c8*/ 	.word	0x00000010
        /*02cc*/ 	.short	0x010a
        /*02ce*/ 	.byte	0x21
	.zero		1


	//   ....[30]....
        /*02d0*/ 	.word	0x00001840
        /*02d4*/ 	.word	0x000000ff
        /*02d8*/ 	.word	0x00000010
        /*02dc*/ 	.short	0x010a
        /*02de*/ 	.byte	0x08
	.zero		1


	//   ....[31]....
        /*02e0*/ 	.word	0x00001950
        /*02e4*/ 	.word	0x000000ff
        /*02e8*/ 	.word	0x00000048
        /*02ec*/ 	.short	0x0101
        /*02ee*/ 	.byte	0x04
	.zero		1


	//   ....[32]....
        /*02f0*/ 	.word	0x00001970
        /*02f4*/ 	.word	0x000000ff
        /*02f8*/ 	.word	0x00000010
        /*02fc*/ 	.short	0x010a
        /*02fe*/ 	.byte	0x08
	.zero		1


	//   ....[33]....
        /*0300*/ 	.word	0x000019f0
        /*0304*/ 	.word	0x000000ff
        /*0308*/ 	.word	0x00000010
        /*030c*/ 	.short	0x010a
        /*030e*/ 	.byte	0x11
	.zero		1


	//   ....[34]....
        /*0310*/ 	.word	0x00001b40
        /*0314*/ 	.word	0x000000ff
        /*0318*/ 	.word	0x00000010
        /*031c*/ 	.short	0x010a
        /*031e*/ 	.byte	0x08
	.zero		1


	//   ....[35]....
        /*0320*/ 	.word	0x00001c80
        /*0324*/ 	.word	0x00000002
        /*0328*/ 	.word	0x00000050
        /*032c*/ 	.short	0x010a
        /*032e*/ 	.byte	0xff
	.zero		1


	//   ....[36]....
        /*0330*/ 	.word	0x00001d40
        /*0334*/ 	.word	0x00000002
        /*0338*/ 	.word	0x00000000
        /*033c*/ 	.short	0x0101
        /*033e*/ 	.byte	0xff
	.zero		1


	//   ....[37]....
        /*0340*/ 	.word	0x000022a0
        /*0344*/ 	.word	0x000000ff
        /*0348*/ 	.word	0x00000000
        /*034c*/ 	.short	0x010a
        /*034e*/ 	.byte	0x04
	.zero		1


	//   ....[38]....
        /*0350*/ 	.word	0x00002340
        /*0354*/ 	.word	0x00000000
        /*0358*/ 	.word	0x00000000
        /*035c*/ 	.short	0x010a
        /*035e*/ 	.byte	0xff
	.zero		1


	//   ....[39]....
        /*0360*/ 	.word	0x00002460
        /*0364*/ 	.word	0x00000000
        /*0368*/ 	.word	0x000000b0
        /*036c*/ 	.short	0x010a
        /*036e*/ 	.byte	0xff
	.zero		1


	//   ....[40]....
        /*0370*/ 	.word	0x000024c0
        /*0374*/ 	.word	0x00000004
        /*0378*/ 	.word	0x00000000
        /*037c*/ 	.short	0x0101
        /*037e*/ 	.byte	0xff
	.zero		1


	//   ....[41]....
        /*0380*/ 	.word	0x000024e0
        /*0384*/ 	.word	0x000000ff
        /*0388*/ 	.word	0x00000060
        /*038c*/ 	.short	0x010a
        /*038e*/ 	.byte	0x05
	.zero		1


	//   ....[42]....
        /*0390*/ 	.word	0x00002600
        /*0394*/ 	.word	0x00000000
        /*0398*/ 	.word	0x00000050
        /*039c*/ 	.short	0x010a
        /*039e*/ 	.byte	0xff
	.zero		1


	//   ....[43]....
        /*03a0*/ 	.word	0x00002710
        /*03a4*/ 	.word	0x00000000
        /*03a8*/ 	.word	0x00000000
        /*03ac*/ 	.short	0x0101
        /*03ae*/ 	.byte	0xff
	.zero		1


	//   ....[44]....
        /*03b0*/ 	.word	0x000027a0
        /*03b4*/ 	.word	0x000000ff
        /*03b8*/ 	.word	0x00000060
        /*03bc*/ 	.short	0x0106
        /*03be*/ 	.byte	0x05
	.zero		1


	//   ....[45]....
        /*03c0*/ 	.word	0x000027c0
        /*03c4*/ 	.word	0x000000ff
        /*03c8*/ 	.word	0x00000060
        /*03cc*/ 	.short	0x010a
        /*03ce*/ 	.byte	0x05
	.zero		1


	//   ....[46]....
        /*03d0*/ 	.word	0x00002850
        /*03d4*/ 	.word	0x000000ff
        /*03d8*/ 	.word	0x00000060
        /*03dc*/ 	.short	0x0106
        /*03de*/ 	.byte	0x04
	.zero		1


	//   ....[47]....
        /*03e0*/ 	.word	0x00002890
        /*03e4*/ 	.word	0x00000000
        /*03e8*/ 	.word	0x00000060
        /*03ec*/ 	.short	0x010a
        /*03ee*/ 	.byte	0xff
	.zero		1


	//   ....[48]....
        /*03f0*/ 	.word	0x00002dd0
        /*03f4*/ 	.word	0x00000000
        /*03f8*/ 	.word	0x00000050
        /*03fc*/ 	.short	0x010a
        /*03fe*/ 	.byte	0xff
	.zero		1


	//   ....[49]....
        /*0400*/ 	.word	0x00002ed0
        /*0404*/ 	.word	0x00000003
        /*0408*/ 	.word	0x00000000
        /*040c*/ 	.short	0x0101
        /*040e*/ 	.byte	0xff
	.zero		1


	//   ....[50]....
        /*0410*/ 	.word	0x00002ee0
        /*0414*/ 	.word	0x000000ff
        /*0418*/ 	.word	0x00000000
        /*041c*/ 	.short	0x010a
        /*041e*/ 	.byte	0x06
	.zero		1


	//   ....[51]....
        /*0420*/ 	.word	0x00002f60
        /*0424*/ 	.word	0x000000ff
        /*0428*/ 	.word	0x00000090
        /*042c*/ 	.short	0x010a
        /*042e*/ 	.byte	0x07
	.zero		1


	//   ....[52]....
        /*0430*/ 	.word	0x00003040
        /*0434*/ 	.word	0x000000ff
        /*0438*/ 	.word	0x00000000
        /*043c*/ 	.short	0x010a
        /*043e*/ 	.byte	0x06
	.zero		1


	//   ....[53]....
        /*0440*/ 	.word	0x00003170
        /*0444*/ 	.word	0x000000ff
        /*0448*/ 	.word	0x00000000
        /*044c*/ 	.short	0x010a
        /*044e*/ 	.byte	0x1a
	.zero		1


	//   ....[54]....
        /*0450*/ 	.word	0x00003410
        /*0454*/ 	.word	0x000000ff
        /*0458*/ 	.word	0x00000000
        /*045c*/ 	.short	0x010a
        /*045e*/ 	.byte	0x06
	.zero		1


	//   ....[55]....
        /*0460*/ 	.word	0x000034a0
        /*0464*/ 	.word	0x000000ff
        /*0468*/ 	.word	0x00000000
        /*046c*/ 	.short	0x010a
        /*046e*/ 	.byte	0x06
	.zero		1


	//   ....[56]....
        /*0470*/ 	.word	0x00003530
        /*0474*/ 	.word	0x000000ff
        /*0478*/ 	.word	0x00000000
        /*047c*/ 	.short	0x010a
        /*047e*/ 	.byte	0x06
	.zero		1


	//   ....[57]....
        /*0480*/ 	.word	0x000035c0
        /*0484*/ 	.word	0x000000ff
        /*0488*/ 	.word	0x00000000
        /*048c*/ 	.short	0x010a
        /*048e*/ 	.byte	0x07
	.zero		1


	//   ....[58]....
        /*0490*/ 	.word	0x00003a20
        /*0494*/ 	.word	0x00000000
        /*0498*/ 	.word	0x00000050
        /*049c*/ 	.short	0x010a
        /*049e*/ 	.byte	0xff
	.zero		1


	//   ....[59]....
        /*04a0*/ 	.word	0x00003ae0
        /*04a4*/ 	.word	0x00000000
        /*04a8*/ 	.word	0x00000000
        /*04ac*/ 	.short	0x0101
        /*04ae*/ 	.byte	0xff
	.zero		1


	//   ....[60]....
        /*04b0*/ 	.word	0x00003e00
        /*04b4*/ 	.word	0x000000ff
        /*04b8*/ 	.word	0x00000048
        /*04bc*/ 	.short	0x010a
        /*04be*/ 	.byte	0x07
	.zero		1


	//   ....[61]....
        /*04c0*/ 	.word	0x00003ff0
        /*04c4*/ 	.word	0x000000ff
        /*04c8*/ 	.word	0x00000030
        /*04cc*/ 	.short	0x010a
        /*04ce*/ 	.byte	0x07
	.zero		1


	//   ....[62]....
        /*04d0*/ 	.word	0x000041c0
        /*04d4*/ 	.word	0x000000ff
        /*04d8*/ 	.word	0x00000020
        /*04dc*/ 	.short	0x010b
        /*04de*/ 	.byte	0x07
	.zero		1


	//   ....[63]....
        /*04e0*/ 	.word	0x00004230
        /*04e4*/ 	.word	0x000000ff
        /*04e8*/ 	.word	0x00000000
        /*04ec*/ 	.short	0x0101
        /*04ee*/ 	.byte	0x08
	.zero		1


	//   ....[64]....
        /*04f0*/ 	.word	0x00004260
        /*04f4*/ 	.word	0x000000ff
        /*04f8*/ 	.word	0x00000038
        /*04fc*/ 	.short	0x010a
        /*04fe*/ 	.byte	0x07
	.zero		1


	//   ....[65]....
        /*0500*/ 	.word	0x00004470
        /*0504*/ 	.word	0x000000ff
        /*0508*/ 	.word	0x00000028
        /*050c*/ 	.short	0x010b
        /*050e*/ 	.byte	0x07
	.zero		1


	//   ....[66]....
        /*0510*/ 	.word	0x00004490
        /*0514*/ 	.word	0x000000ff
        /*0518*/ 	.word	0x00000000
        /*051c*/ 	.short	0x0101
        /*051e*/ 	.byte	0x0d
	.zero		1


	//   ....[67]....
        /*0520*/ 	.word	0x000044c0
        /*0524*/ 	.word	0x000000ff
        /*0528*/ 	.word	0x00000030
        /*052c*/ 	.short	0x010a
        /*052e*/ 	.byte	0x07
	.zero		1


	//   ....[68]....
        /*0530*/ 	.word	0x00004500
        /*0534*/ 	.word	0x00000000
        /*0538*/ 	.word	0x00000038
        /*053c*/ 	.short	0x010a
        /*053e*/ 	.byte	0xff
	.zero		1


	//   ....[69]....
        /*0540*/ 	.word	0x00004840
        /*0544*/ 	.word	0x00000000
        /*0548*/ 	.word	0x00000050
        /*054c*/ 	.short	0x010a
        /*054e*/ 	.byte	0xff
	.zero		1


	//   ....[70]....
        /*0550*/ 	.word	0x00004950
        /*0554*/ 	.word	0x00000000
        /*0558*/ 	.word	0x00000000
        /*055c*/ 	.short	0x0101
        /*055e*/ 	.byte	0xff
	.zero		1


	//   ....[71]....
        /*0560*/ 	.word	0x000053a0
        /*0564*/ 	.word	0x00000000
        /*0568*/ 	.word	0x00000020
        /*056c*/ 	.short	0x010a
        /*056e*/ 	.byte	0xff
	.zero		1


	//   ....[72]....
        /*0570*/ 	.word	0x00005410
        /*0574*/ 	.word	0x00000071
        /*0578*/ 	.word	0x00000070
        /*057c*/ 	.short	0x010a
        /*057e*/ 	.byte	0xff
	.zero		1


	//   ....[73]....
        /*0580*/ 	.word	0x000054f0
        /*0584*/ 	.word	0x00000000
        /*0588*/ 	.word	0x00000020
        /*058c*/ 	.short	0x010a
        /*058e*/ 	.byte	0xff
	.zero		1


	//   ....[74]....
        /*0590*/ 	.word	0x00005630
        /*0594*/ 	.word	0x00000000
        /*0598*/ 	.word	0x00000000
        /*059c*/ 	.short	0x0101
        /*059e*/ 	.byte	0xff
	.zero		1


	//   ....[75]....
        /*05a0*/ 	.word	0x00005690
        /*05a4*/ 	.word	0x00000071
        /*05a8*/ 	.word	0x00000070
        /*05ac*/ 	.short	0x010a
        /*05ae*/ 	.byte	0xff
	.zero		1


	//   ....[76]....
        /*05b0*/ 	.word	0x000061e0
        /*05b4*/ 	.word	0x00000020
        /*05b8*/ 	.word	0x00000020
        /*05bc*/ 	.short	0x010a
        /*05be*/ 	.byte	0xff
	.zero		1


	//   ....[77]....
        /*05c0*/ 	.word	0x000062a0
        /*05c4*/ 	.word	0x00000020
        /*05c8*/ 	.word	0x00000020
        /*05cc*/ 	.short	0x010a
        /*05ce*/ 	.byte	0xff
	.zero		1


	//   ....[78]....
        /*05d0*/ 	.word	0x000063c0
        /*05d4*/ 	.word	0x00000003
        /*05d8*/ 	.word	0x00000000
        /*05dc*/ 	.short	0x0101
        /*05de*/ 	.byte	0xff
	.zero		1


	//   ....[79]....
        /*05e0*/ 	.word	0x00006800
        /*05e4*/ 	.word	0x000000ff
        /*05e8*/ 	.word	0x00000000
        /*05ec*/ 	.short	0x0101
        /*05ee*/ 	.byte	0x05
	.zero		1


	//   ....[80]....
        /*05f0*/ 	.word	0x00007040
        /*05f4*/ 	.word	0x00000003
        /*05f8*/ 	.word	0x000000c0
        /*05fc*/ 	.short	0x010a
        /*05fe*/ 	.byte	0xff
	.zero		1


	//   ....[81]....
        /*0600*/ 	.word	0x000070a0
        /*0604*/ 	.word	0x00000002
        /*0608*/ 	.word	0x00000010
        /*060c*/ 	.short	0x010a
        /*060e*/ 	.byte	0xff
	.zero		1


	//   ....[82]....
        /*0610*/ 	.word	0x00007100
        /*0614*/ 	.word	0x00000002
        /*0618*/ 	.word	0x00000010
        /*061c*/ 	.short	0x010a
        /*061e*/ 	.byte	0xff
	.zero		1


	//   ....[83]....
        /*0620*/ 	.word	0x00007150
        /*0624*/ 	.word	0x00000002
        /*0628*/ 	.word	0x00000050
        /*062c*/ 	.short	0x010a
        /*062e*/ 	.byte	0xff
	.zero		1


	//   ....[84]....
        /*0630*/ 	.word	0x000071b0
        /*0634*/ 	.word	0x00000000
        /*0638*/ 	.word	0x00000000
        /*063c*/ 	.short	0x010a
        /*063e*/ 	.byte	0xff
	.zero		1


	//   ....[85]....
        /*0640*/ 	.word	0x00007200
        /*0644*/ 	.word	0x00000000
        /*0648*/ 	.word	0x000000b0
        /*064c*/ 	.short	0x010a
        /*064e*/ 	.byte	0xff
	.zero		1


	//   ....[86]....
        /*0650*/ 	.word	0x00007260
        /*0654*/ 	.word	0x00000000
        /*0658*/ 	.word	0x00000060
        /*065c*/ 	.short	0x010a
        /*065e*/ 	.byte	0xff
	.zero		1


	//   ....[87]....
        /*0660*/ 	.word	0x000072b0
        /*0664*/ 	.word	0x00000000
        /*0668*/ 	.word	0x00000050
        /*066c*/ 	.short	0x010a
        /*066e*/ 	.byte	0xff
	.zero		1


	//   ....[88]....
        /*0670*/ 	.word	0x00007310
        /*0674*/ 	.word	0x00000000
        /*0678*/ 	.word	0x00000060
        /*067c*/ 	.short	0x010a
        /*067e*/ 	.byte	0xff
	.zero		1


	//   ....[89]....
        /*0680*/ 	.word	0x00007360
        /*0684*/ 	.word	0x00000000
        /*0688*/ 	.word	0x00000050
        /*068c*/ 	.short	0x010a
        /*068e*/ 	.byte	0xff
	.zero		1


	//   ....[90]....
        /*0690*/ 	.word	0x000073c0
        /*0694*/ 	.word	0x00000003
        /*0698*/ 	.word	0x00000090
        /*069c*/ 	.short	0x010a
        /*069e*/ 	.byte	0xff
	.zero		1


	//   ....[91]....
        /*06a0*/ 	.word	0x00007420
        /*06a4*/ 	.word	0x00000000
        /*06a8*/ 	.word	0x00000000
        /*06ac*/ 	.short	0x010a
        /*06ae*/ 	.byte	0xff
	.zero		1


	//   ....[92]....
        /*06b0*/ 	.word	0x00007480
        /*06b4*/ 	.word	0x00000000
        /*06b8*/ 	.word	0x00000000
        /*06bc*/ 	.short	0x010a
        /*06be*/ 	.byte	0xff
	.zero		1


	//   ....[93]....
        /*06c0*/ 	.word	0x000074e0
        /*06c4*/ 	.word	0x00000000
        /*06c8*/ 	.word	0x00000000
        /*06cc*/ 	.short	0x010a
        /*06ce*/ 	.byte	0xff
	.zero		1


	//   ....[94]....
        /*06d0*/ 	.word	0x00007540
        /*06d4*/ 	.word	0x00000000
        /*06d8*/ 	.word	0x00000000
        /*06dc*/ 	.short	0x010a
        /*06de*/ 	.byte	0xff
	.zero		1


	//   ....[95]....
        /*06e0*/ 	.word	0x000075a0
        /*06e4*/ 	.word	0x00000000
        /*06e8*/ 	.word	0x00000000
        /*06ec*/ 	.short	0x010a
        /*06ee*/ 	.byte	0xff
	.zero		1


	//   ....[96]....
        /*06f0*/ 	.word	0x000075f0
        /*06f4*/ 	.word	0x00000000
        /*06f8*/ 	.word	0x00000050
        /*06fc*/ 	.short	0x010a
        /*06fe*/ 	.byte	0xff
	.zero		1


	//   ....[97]....
        /*0700*/ 	.word	0x00007650
        /*0704*/ 	.word	0x00000000
        /*0708*/ 	.word	0x00000048
        /*070c*/ 	.short	0x010a
        /*070e*/ 	.byte	0xff
	.zero		1


	//   ....[98]....
        /*0710*/ 	.word	0x000076b0
        /*0714*/ 	.word	0x00000003
        /*0718*/ 	.word	0x00000030
        /*071c*/ 	.short	0x010a
        /*071e*/ 	.byte	0xff
	.zero		1


	//   ....[99]....
        /*0720*/ 	.word	0x00007710
        /*0724*/ 	.word	0x00000003
        /*0728*/ 	.word	0x00000038
        /*072c*/ 	.short	0x010a
        /*072e*/ 	.byte	0xff
	.zero		1


	//   ....[100]....
        /*0730*/ 	.word	0x00007770
        /*0734*/ 	.word	0x00000000
        /*0738*/ 	.word	0x00000030
        /*073c*/ 	.short	0x010a
        /*073e*/ 	.byte	0xff
	.zero		1


	//   ....[101]....
        /*0740*/ 	.word	0x000077c0
        /*0744*/ 	.word	0x00000000
        /*0748*/ 	.word	0x00000050
        /*074c*/ 	.short	0x010a
        /*074e*/ 	.byte	0xff
	.zero		1


	//   ....[102]....
        /*0750*/ 	.word	0x00007810
        /*0754*/ 	.word	0x00000000
        /*0758*/ 	.word	0x00000020
        /*075c*/ 	.short	0x010a
        /*075e*/ 	.byte	0xff
	.zero		1


	//   ....[103]....
        /*0760*/ 	.word	0x00007860
        /*0764*/ 	.word	0x00000071
        /*0768*/ 	.word	0x00000070
        /*076c*/ 	.short	0x010a
        /*076e*/ 	.byte	0xff
	.zero		1


	//   ....[104]....
        /*0770*/ 	.word	0x000078b0
        /*0774*/ 	.word	0x00000020
        /*0778*/ 	.word	0x00000020
        /*077c*/ 	.short	0x010a
        /*077e*/ 	.byte	0xff
	.zero		1


	//----- nvinfo : EIATTR_NUM_MBARRIERS
	.align		4
.L_47:
        /*0780*/ 	.byte	0x03, 0x38
        /*0782*/ 	.short	0x001a


	//----- nvinfo : EIATTR_EXIT_INSTR_OFFSETS
	.align		4
        /*0784*/ 	.byte	0x04, 0x1c
        /*0786*/ 	.short	(.L_49 - .L_48)


	//   ....[0]....
.L_48:
        /*0788*/ 	.word	0x00002370


	//   ....[1]....
        /*078c*/ 	.word	0x00002860


	//   ....[2]....
        /*0790*/ 	.word	0x000028c0


	//   ....[3]....
        /*0794*/ 	.word	0x00003820


	//   ....[4]....
        /*0798*/ 	.word	0x00004530


	//   ....[5]....
        /*079c*/ 	.word	0x00004570


	//   ....[6]....
        /*07a0*/ 	.word	0x00007030


	//----- nvinfo : EIATTR_MAX_THREADS
	.align		4
.L_49:
        /*07a4*/ 	.byte	0x04, 0x05
        /*07a6*/ 	.short	(.L_51 - .L_50)
.L_50:
        /*07a8*/ 	.word	0x00000100
        /*07ac*/ 	.word	0x00000001
        /*07b0*/ 	.word	0x00000001


	//----- nvinfo : EIATTR_CRS_STACK_SIZE
	.align		4
.L_51:
        /*07b4*/ 	.byte	0x04, 0x1e
        /*07b6*/ 	.short	(.L_53 - .L_52)
.L_52:
        /*07b8*/ 	.word	0x00000000


	//----- nvinfo : EIATTR_CBANK_PARAM_SIZE
	.align		4
.L_53:
        /*07bc*/ 	.byte	0x03, 0x19
        /*07be*/ 	.short	0x0800


	//----- nvinfo : EIATTR_PARAM_CBANK
	.align		4
        /*07c0*/ 	.byte	0x04, 0x0a
        /*07c2*/ 	.short	(.L_55 - .L_54)
	.align		4
.L_54:
        /*07c4*/ 	.word	index@(.nv.constant0._ZN7cutlass13device_kernelINS_4gemm6kernel13GemmUniversalIN4cute5tupleIJiiiiEEENS1_10collective13CollectiveMmaINS1_35MainloopSm100TmaUmmaWarpSpecializedILi2ELi2ELi4ENS5_IJNS4_1CILi1EEESB_SB_EEEEENS5_IJNSA_ILi64EEENSA_ILi128EEESF_EEENS_12float_e5m2_tENS5_IJlSB_lEEESH_SI_NS4_8TiledMMAINS4_8MMA_AtomIJNS4_10MMA_TraitsINS4_19SM100_MMA_F8F6F4_SSEJSH_SH_fSE_SF_NS4_17integral_constantINS4_4UMMA5MajorELSP_0EEESQ_NSN_INSO_7ScaleInELSR_0EEESS_EEEEEENS4_6LayoutISC_NS5_IJNSA_ILi0EEESW_SW_EEEEENS5_IJNS4_10UnderscoreESZ_SZ_EEEEENS4_13SM90_TMA_LOADENS4_14ComposedLayoutINS4_7SwizzleILi3ELi4ELi3EEENS4_18smem_ptr_flag_bitsILi8EEENSV_INS5_IJNSA_ILi8EEESF_EEENS5_IJSF_SB_EEEEEEEvNS4_8identityES12_S1C_vS1D_EENS_8epilogue10collective18CollectiveEpilogueINS1F_23Sm100TmaWarpSpecializedILi2ELi2ELi32ELb0ELb0EEEJSG_NS5_IJNSV_ISE_SB_EES1K_EEESH_SI_SH_SI_NS1F_6fusion15FusionCallbacksIS1J_NS1M_17LinearCombinationISH_fSH_fLNS_15FloatRoundStyleE2EEESG_S1L_JEEENS4_5SM1004TMEM4LOAD26SM100_TMEM_LOAD_16dp32b32xES12_NS13_INS14_ILi2ELi4ELi3EEES17_NSV_INS5_IJS18_SE_EEENS5_IJSE_SB_EEEEEEENS4_39AutoVectorizingCopyWithAssumedAlignmentILi128EEENS4_14SM90_TMA_STOREES20_S22_S22_EEEvvEEEEvNT_6ParamsE)
        /*07c8*/ 	.short	0x0380
        /*07ca*/ 	.short	0x0800


	//----- nvinfo : EIATTR_SW_WAR
	.align		4
.L_55:
        /*07cc*/ 	.byte	0x04, 0x36
        /*07ce*/ 	.short	(.L_57 - .L_56)
.L_56:
        /*07d0*/ 	.word	0x00000008
.L_57:


//--------------------- .nv.callgraph             --------------------------
	.section	.nv.callgraph,"",@"SHT_CUDA_CALLGRAPH"
	.align	4
	.sectionentsize	8
	.align		4
        /*0000*/ 	.word	0x00000000
	.align		4
        /*0004*/ 	.word	0xffffffff
	.align		4
        /*0008*/ 	.word	index@(_ZN7cutlass13device_kernelINS_4gemm6kernel13GemmUniversalIN4cute5tupleIJiiiiEEENS1_10collective13CollectiveMmaINS1_35MainloopSm100TmaUmmaWarpSpecializedILi2ELi2ELi4ENS5_IJNS4_1CILi1EEESB_SB_EEEEENS5_IJNSA_ILi64EEENSA_ILi128EEESF_EEENS_12float_e5m2_tENS5_IJlSB_lEEESH_SI_NS4_8TiledMMAINS4_8MMA_AtomIJNS4_10MMA_TraitsINS4_19SM100_MMA_F8F6F4_SSEJSH_SH_fSE_SF_NS4_17integral_constantINS4_4UMMA5MajorELSP_0EEESQ_NSN_INSO_7ScaleInELSR_0EEESS_EEEEEENS4_6LayoutISC_NS5_IJNSA_ILi0EEESW_SW_EEEEENS5_IJNS4_10UnderscoreESZ_SZ_EEEEENS4_13SM90_TMA_LOADENS4_14ComposedLayoutINS4_7SwizzleILi3ELi4ELi3EEENS4_18smem_ptr_flag_bitsILi8EEENSV_INS5_IJNSA_ILi8EEESF_EEENS5_IJSF_SB_EEEEEEEvNS4_8identityES12_S1C_vS1D_EENS_8epilogue10collective18CollectiveEpilogueINS1F_23Sm100TmaWarpSpecializedILi2ELi2ELi32ELb0ELb0EEEJSG_NS5_IJNSV_ISE_SB_EES1K_EEESH_SI_SH_SI_NS1F_6fusion15FusionCallbacksIS1J_NS1M_17LinearCombinationISH_fSH_fLNS_15FloatRoundStyleE2EEESG_S1L_JEEENS4_5SM1004TMEM4LOAD26SM100_TMEM_LOAD_16dp32b32xES12_NS13_INS14_ILi2ELi4ELi3EEES17_NSV_INS5_IJS18_SE_EEENS5_IJSE_SB_EEEEEEENS4_39AutoVectorizingCopyWithAssumedAlignmentILi128EEENS4_14SM90_TMA_STOREES20_S22_S22_EEEvvEEEEvNT_6ParamsE)
	.align		4
        /*000c*/ 	.word	index@(__assertfail)
	.align		4
        /*0010*/ 	.word	0x00000000
	.align		4
        /*0014*/ 	.word	0xfffffffe
	.align		4
        /*0018*/ 	.word	0x00000000
	.align		4
        /*001c*/ 	.word	0xfffffffd
	.align		4
        /*0020*/ 	.word	0x00000000
	.align		4
        /*0024*/ 	.word	0xfffffffc


//--------------------- .nv.constant4             --------------------------
	.section	.nv.constant4,"a",@progbits
	.align	8
	.align		8
.nv.constant4:
        /*0000*/ 	.dword	__assertfail
	.align		8
        /*0008*/ 	.dword	__unnamed_1
	.align		8
        /*0010*/ 	.dword	__unnamed_2
	.align		8
        /*0018*/ 	.dword	_ZN40_INTERNAL_7f29f6ac_4_k_cu_b876575d_278814cuda3std3__45__cpo5beginE
	.align		8
        /*0020*/ 	.dword	_ZN40_INTERNAL_7f29f6ac_4_k_cu_b876575d_278814cuda3std3__45__cpo3endE
	.align		8
        /*0028*/ 	.dword	_ZN40_INTERNAL_7f29f6ac_4_k_cu_b876575d_278814cuda3std3__45__cpo6cbeginE
	.align		8
        /*0030*/ 	.dword	_ZN40_INTERNAL_7f29f6ac_4_k_cu_b876575d_278814cuda3std3__45__cpo4cendE
	.align		8
        /*0038*/ 	.dword	_ZN40_INTERNAL_7f29f6ac_4_k_cu_b876575d_278814cuda3std3__442_GLOBAL__N__7f29f6ac_4_k_cu_b876575d_278816ignoreE
	.align		8
        /*0040*/ 	.dword	_ZN40_INTERNAL_7f29f6ac_4_k_cu_b876575d_278814cuda3std3__419piecewise_constructE
	.align		8
        /*0048*/ 	.dword	_ZN40_INTERNAL_7f29f6ac_4_k_cu_b876575d_278814cuda3std3__48in_placeE
	.align		8
        /*0050*/ 	.dword	_ZN40_INTERNAL_7f29f6ac_4_k_cu_b876575d_278814cuda3std6ranges3__45__cpo4swapE
	.align		8
        /*0058*/ 	.dword	_ZN40_INTERNAL_7f29f6ac_4_k_cu_b876575d_278814cuda3std6ranges3__45__cpo9iter_moveE
	.align		8
        /*0060*/ 	.dword	_ZN40_INTERNAL_7f29f6ac_4_k_cu_b876575d_278814cute7productE
	.align		8
        /*0068*/ 	.dword	_ZN40_INTERNAL_7f29f6ac_4_k_cu_b876575d_278814cute1_E
	.align		8
        /*0070*/ 	.dword	$str$25
	.align		8
        /*0078*/ 	.dword	$str$26
	.align		8
        /*0080*/ 	.dword	$str$27
	.align		8
        /*0088*/ 	.dword	$str$28


//--------------------- .text._ZN7cutlass13device_kernelINS_4gemm6kernel13GemmUniversalIN4cute5tupleIJiiiiEEENS1_10collective13CollectiveMmaINS1_35MainloopSm100TmaUmmaWarpSpecializedILi2ELi2ELi4ENS5_IJNS4_1CILi1EEESB_SB_EEEEENS5_IJNSA_ILi64EEENSA_ILi128EEESF_EEENS_12float_e5m2_tENS5_IJlSB_lEEESH_SI_NS4_8TiledMMAINS4_8MMA_AtomIJNS4_10MMA_TraitsINS4_19SM100_MMA_F8F6F4_SSEJSH_SH_fSE_SF_NS4_17integral_constantINS4_4UMMA5MajorELSP_0EEESQ_NSN_INSO_7ScaleInELSR_0EEESS_EEEEEENS4_6LayoutISC_NS5_IJNSA_ILi0EEESW_SW_EEEEENS5_IJNS4_10UnderscoreESZ_SZ_EEEEENS4_13SM90_TMA_LOADENS4_14ComposedLayoutINS4_7SwizzleILi3ELi4ELi3EEENS4_18smem_ptr_flag_bitsILi8EEENSV_INS5_IJNSA_ILi8EEESF_EEENS5_IJSF_SB_EEEEEEEvNS4_8identityES12_S1C_vS1D_EENS_8epilogue10collective18CollectiveEpilogueINS1F_23Sm100TmaWarpSpecializedILi2ELi2ELi32ELb0ELb0EEEJSG_NS5_IJNSV_ISE_SB_EES1K_EEESH_SI_SH_SI_NS1F_6fusion15FusionCallbacksIS1J_NS1M_17LinearCombinationISH_fSH_fLNS_15FloatRoundStyleE2EEESG_S1L_JEEENS4_5SM1004TMEM4LOAD26SM100_TMEM_LOAD_16dp32b32xES12_NS13_INS14_ILi2ELi4ELi3EEES17_NSV_INS5_IJS18_SE_EEENS5_IJSE_SB_EEEEEEENS4_39AutoVectorizingCopyWithAssumedAlignmentILi128EEENS4_14SM90_TMA_STOREES20_S22_S22_EEEvvEEEEvNT_6ParamsE --------------------------
	.section	.text._ZN7cutlass13device_kernelINS_4gemm6kernel13GemmUniversalIN4cute5tupleIJiiiiEEENS1_10collective13CollectiveMmaINS1_35MainloopSm100TmaUmmaWarpSpecializedILi2ELi2ELi4ENS5_IJNS4_1CILi1EEESB_SB_EEEEENS5_IJNSA_ILi64EEENSA_ILi128EEESF_EEENS_12float_e5m2_tENS5_IJlSB_lEEESH_SI_NS4_8TiledMMAINS4_8MMA_AtomIJNS4_10MMA_TraitsINS4_19SM100_MMA_F8F6F4_SSEJSH_SH_fSE_SF_NS4_17integral_constantINS4_4UMMA5MajorELSP_0EEESQ_NSN_INSO_7ScaleInELSR_0EEESS_EEEEEENS4_6LayoutISC_NS5_IJNSA_ILi0EEESW_SW_EEEEENS5_IJNS4_10UnderscoreESZ_SZ_EEEEENS4_13SM90_TMA_LOADENS4_14ComposedLayoutINS4_7SwizzleILi3ELi4ELi3EEENS4_18smem_ptr_flag_bitsILi8EEENSV_INS5_IJNSA_ILi8EEESF_EEENS5_IJSF_SB_EEEEEEEvNS4_8identityES12_S1C_vS1D_EENS_8epilogue10collective18CollectiveEpilogueINS1F_23Sm100TmaWarpSpecializedILi2ELi2ELi32ELb0ELb0EEEJSG_NS5_IJNSV_ISE_SB_EES1K_EEESH_SI_SH_SI_NS1F_6fusion15FusionCallbacksIS1J_NS1M_17LinearCombinationISH_fSH_fLNS_15FloatRoundStyleE2EEESG_S1L_JEEENS4_5SM1004TMEM4LOAD26SM100_TMEM_LOAD_16dp32b32xES12_NS13_INS14_ILi2ELi4ELi3EEES17_NSV_INS5_IJS18_SE_EEENS5_IJSE_SB_EEEEEEENS4_39AutoVectorizingCopyWithAssumedAlignmentILi128EEENS4_14SM90_TMA_STOREES20_S22_S22_EEEvvEEEEvNT_6ParamsE,"ax",@progbits
	.align	128
.text._ZN7cutlass13device_kernelINS_4gemm6kernel13GemmUniversalIN4cute5tupleIJiiiiEEENS1_10collective13CollectiveMmaINS1_35MainloopSm100TmaUmmaWarpSpecializedILi2ELi2ELi4ENS5_IJNS4_1CILi1EEESB_SB_EEEEENS5_IJNSA_ILi64EEENSA_ILi128EEESF_EEENS_12float_e5m2_tENS5_IJlSB_lEEESH_SI_NS4_8TiledMMAINS4_8MMA_AtomIJNS4_10MMA_TraitsINS4_19SM100_MMA_F8F6F4_SSEJSH_SH_fSE_SF_NS4_17integral_constantINS4_4UMMA5MajorELSP_0EEESQ_NSN_INSO_7ScaleInELSR_0EEESS_EEEEEENS4_6LayoutISC_NS5_IJNSA_ILi0EEESW_SW_EEEEENS5_IJNS4_10UnderscoreESZ_SZ_EEEEENS4_13SM90_TMA_LOADENS4_14ComposedLayoutINS4_7SwizzleILi3ELi4ELi3EEENS4_18smem_ptr_flag_bitsILi8EEENSV_INS5_IJNSA_ILi8EEESF_EEENS5_IJSF_SB_EEEEEEEvNS4_8identityES12_S1C_vS1D_EENS_8epilogue10collective18CollectiveEpilogueINS1F_23Sm100TmaWarpSpecializedILi2ELi2ELi32ELb0ELb0EEEJSG_NS5_IJNSV_ISE_SB_EES1K_EEESH_SI_SH_SI_NS1F_6fusion15FusionCallbacksIS1J_NS1M_17LinearCombinationISH_fSH_fLNS_15FloatRoundStyleE2EEESG_S1L_JEEENS4_5SM1004TMEM4LOAD26SM100_TMEM_LOAD_16dp32b32xES12_NS13_INS14_ILi2ELi4ELi3EEES17_NSV_INS5_IJS18_SE_EEENS5_IJSE_SB_EEEEEEENS4_39AutoVectorizingCopyWithAssumedAlignmentILi128EEENS4_14SM90_TMA_STOREES20_S22_S22_EEEvvEEEEvNT_6ParamsE:
        .type           _ZN7cutlass13device_kernelINS_4gemm6kernel13GemmUniversalIN4cute5tupleIJiiiiEEENS1_10collective13CollectiveMmaINS1_35MainloopSm100TmaUmmaWarpSpecializedILi2ELi2ELi4ENS5_IJNS4_1CILi1EEESB_SB_EEEEENS5_IJNSA_ILi64EEENSA_ILi128EEESF_EEENS_12float_e5m2_tENS5_IJlSB_lEEESH_SI_NS4_8TiledMMAINS4_8MMA_AtomIJNS4_10MMA_TraitsINS4_19SM100_MMA_F8F6F4_SSEJSH_SH_fSE_SF_NS4_17integral_constantINS4_4UMMA5MajorELSP_0EEESQ_NSN_INSO_7ScaleInELSR_0EEESS_EEEEEENS4_6LayoutISC_NS5_IJNSA_ILi0EEESW_SW_EEEEENS5_IJNS4_10UnderscoreESZ_SZ_EEEEENS4_13SM90_TMA_LOADENS4_14ComposedLayoutINS4_7SwizzleILi3ELi4ELi3EEENS4_18smem_ptr_flag_bitsILi8EEENSV_INS5_IJNSA_ILi8EEESF_EEENS5_IJSF_SB_EEEEEEEvNS4_8identityES12_S1C_vS1D_EENS_8epilogue10collective18CollectiveEpilogueINS1F_23Sm100TmaWarpSpecializedILi2ELi2ELi32ELb0ELb0EEEJSG_NS5_IJNSV_ISE_SB_EES1K_EEESH_SI_SH_SI_NS1F_6fusion15FusionCallbacksIS1J_NS1M_17LinearCombinationISH_fSH_fLNS_15FloatRoundStyleE2EEESG_S1L_JEEENS4_5SM1004TMEM4LOAD26SM100_TMEM_LOAD_16dp32b32xES12_NS13_INS14_ILi2ELi4ELi3EEES17_NSV_INS5_IJS18_SE_EEENS5_IJSE_SB_EEEEEEENS4_39AutoVectorizingCopyWithAssumedAlignmentILi128EEENS4_14SM90_TMA_STOREES20_S22_S22_EEEvvEEEEvNT_6ParamsE,@function
        .size           _ZN7cutlass13device_kernelINS_4gemm6kernel13GemmUniversalIN4cute5tupleIJiiiiEEENS1_10collective13CollectiveMmaINS1_35MainloopSm100TmaUmmaWarpSpecializedILi2ELi2ELi4ENS5_IJNS4_1CILi1EEESB_SB_EEEEENS5_IJNSA_ILi64EEENSA_ILi128EEESF_EEENS_12float_e5m2_tENS5_IJlSB_lEEESH_SI_NS4_8TiledMMAINS4_8MMA_AtomIJNS4_10MMA_TraitsINS4_19SM100_MMA_F8F6F4_SSEJSH_SH_fSE_SF_NS4_17integral_constantINS4_4UMMA5MajorELSP_0EEESQ_NSN_INSO_7ScaleInELSR_0EEESS_EEEEEENS4_6LayoutISC_NS5_IJNSA_ILi0EEESW_SW_EEEEENS5_IJNS4_10UnderscoreESZ_SZ_EEEEENS4_13SM90_TMA_LOADENS4_14ComposedLayoutINS4_7SwizzleILi3ELi4ELi3EEENS4_18smem_ptr_flag_bitsILi8EEENSV_INS5_IJNSA_ILi8EEESF_EEENS5_IJSF_SB_EEEEEEEvNS4_8identityES12_S1C_vS1D_EENS_8epilogue10collective18CollectiveEpilogueINS1F_23Sm100TmaWarpSpecializedILi2ELi2ELi32ELb0ELb0EEEJSG_NS5_IJNSV_ISE_SB_EES1K_EEESH_SI_SH_SI_NS1F_6fusion15FusionCallbacksIS1J_NS1M_17LinearCombinationISH_fSH_fLNS_15FloatRoundStyleE2EEESG_S1L_JEEENS4_5SM1004TMEM4LOAD26SM100_TMEM_LOAD_16dp32b32xES12_NS13_INS14_ILi2ELi4ELi3EEES17_NSV_INS5_IJS18_SE_EEENS5_IJSE_SB_EEEEEEENS4_39AutoVectorizingCopyWithAssumedAlignmentILi128EEENS4_14SM90_TMA_STOREES20_S22_S22_EEEvvEEEEvNT_6ParamsE,(.L_x_136 - _ZN7cutlass13device_kernelINS_4gemm6kernel13GemmUniversalIN4cute5tupleIJiiiiEEENS1_10collective13CollectiveMmaINS1_35MainloopSm100TmaUmmaWarpSpecializedILi2ELi2ELi4ENS5_IJNS4_1CILi1EEESB_SB_EEEEENS5_IJNSA_ILi64EEENSA_ILi128EEESF_EEENS_12float_e5m2_tENS5_IJlSB_lEEESH_SI_NS4_8TiledMMAINS4_8MMA_AtomIJNS4_10MMA_TraitsINS4_19SM100_MMA_F8F6F4_SSEJSH_SH_fSE_SF_NS4_17integral_constantINS4_4UMMA5MajorELSP_0EEESQ_NSN_INSO_7ScaleInELSR_0EEESS_EEEEEENS4_6LayoutISC_NS5_IJNSA_ILi0EEESW_SW_EEEEENS5_IJNS4_10UnderscoreESZ_SZ_EEEEENS4_13SM90_TMA_LOADENS4_14ComposedLayoutINS4_7SwizzleILi3ELi4ELi3EEENS4_18smem_ptr_flag_bitsILi8EEENSV_INS5_IJNSA_ILi8EEESF_EEENS5_IJSF_SB_EEEEEEEvNS4_8identityES12_S1C_vS1D_EENS_8epilogue10collective18CollectiveEpilogueINS1F_23Sm100TmaWarpSpecializedILi2ELi2ELi32ELb0ELb0EEEJSG_NS5_IJNSV_ISE_SB_EES1K_EEESH_SI_SH_SI_NS1F_6fusion15FusionCallbacksIS1J_NS1M_17LinearCombinationISH_fSH_fLNS_15FloatRoundStyleE2EEESG_S1L_JEEENS4_5SM1004TMEM4LOAD26SM100_TMEM_LOAD_16dp32b32xES12_NS13_INS14_ILi2ELi4ELi3EEES17_NSV_INS5_IJS18_SE_EEENS5_IJSE_SB_EEEEEEENS4_39AutoVectorizingCopyWithAssumedAlignmentILi128EEENS4_14SM90_TMA_STOREES20_S22_S22_EEEvvEEEEvNT_6ParamsE)
        .other          _ZN7cutlass13device_kernelINS_4gemm6kernel13GemmUniversalIN4cute5tupleIJiiiiEEENS1_10collective13CollectiveMmaINS1_35MainloopSm100TmaUmmaWarpSpecializedILi2ELi2ELi4ENS5_IJNS4_1CILi1EEESB_SB_EEEEENS5_IJNSA_ILi64EEENSA_ILi128EEESF_EEENS_12float_e5m2_tENS5_IJlSB_lEEESH_SI_NS4_8TiledMMAINS4_8MMA_AtomIJNS4_10MMA_TraitsINS4_19SM100_MMA_F8F6F4_SSEJSH_SH_fSE_SF_NS4_17integral_constantINS4_4UMMA5MajorELSP_0EEESQ_NSN_INSO_7ScaleInELSR_0EEESS_EEEEEENS4_6LayoutISC_NS5_IJNSA_ILi0EEESW_SW_EEEEENS5_IJNS4_10UnderscoreESZ_SZ_EEEEENS4_13SM90_TMA_LOADENS4_14ComposedLayoutINS4_7SwizzleILi3ELi4ELi3EEENS4_18smem_ptr_flag_bitsILi8EEENSV_INS5_IJNSA_ILi8EEESF_EEENS5_IJSF_SB_EEEEEEEvNS4_8identityES12_S1C_vS1D_EENS_8epilogue10collective18CollectiveEpilogueINS1F_23Sm100TmaWarpSpecializedILi2ELi2ELi32ELb0ELb0EEEJSG_NS5_IJNSV_ISE_SB_EES1K_EEESH_SI_SH_SI_NS1F_6fusion15FusionCallbacksIS1J_NS1M_17LinearCombinationISH_fSH_fLNS_15FloatRoundStyleE2EEESG_S1L_JEEENS4_5SM1004TMEM4LOAD26SM100_TMEM_LOAD_16dp32b32xES12_NS13_INS14_ILi2ELi4ELi3EEES17_NSV_INS5_IJS18_SE_EEENS5_IJSE_SB_EEEEEEENS4_39AutoVectorizingCopyWithAssumedAlignmentILi128EEENS4_14SM90_TMA_STOREES20_S22_S22_EEEvvEEEEvNT_6ParamsE,@"STO_CUDA_ENTRY STV_DEFAULT"
_ZN7cutlass13device_kernelINS_4gemm6kernel13GemmUniversalIN4cute5tupleIJiiiiEEENS1_10collective13CollectiveMmaINS1_35MainloopSm100TmaUmmaWarpSpecializedILi2ELi2ELi4ENS5_IJNS4_1CILi1EEESB_SB_EEEEENS5_IJNSA_ILi64EEENSA_ILi128EEESF_EEENS_12float_e5m2_tENS5_IJlSB_lEEESH_SI_NS4_8TiledMMAINS4_8MMA_AtomIJNS4_10MMA_TraitsINS4_19SM100_MMA_F8F6F4_SSEJSH_SH_fSE_SF_NS4_17integral_constantINS4_4UMMA5MajorELSP_0EEESQ_NSN_INSO_7ScaleInELSR_0EEESS_EEEEEENS4_6LayoutISC_NS5_IJNSA_ILi0EEESW_SW_EEEEENS5_IJNS4_10UnderscoreESZ_SZ_EEEEENS4_13SM90_TMA_LOADENS4_14ComposedLayoutINS4_7SwizzleILi3ELi4ELi3EEENS4_18smem_ptr_flag_bitsILi8EEENSV_INS5_IJNSA_ILi8EEESF_EEENS5_IJSF_SB_EEEEEEEvNS4_8identityES12_S1C_vS1D_EENS_8epilogue10collective18CollectiveEpilogueINS1F_23Sm100TmaWarpSpecializedILi2ELi2ELi32ELb0ELb0EEEJSG_NS5_IJNSV_ISE_SB_EES1K_EEESH_SI_SH_SI_NS1F_6fusion15FusionCallbacksIS1J_NS1M_17LinearCombinationISH_fSH_fLNS_15FloatRoundStyleE2EEESG_S1L_JEEENS4_5SM1004TMEM4LOAD26SM100_TMEM_LOAD_16dp32b32xES12_NS13_INS14_ILi2ELi4ELi3EEES17_NSV_INS5_IJS18_SE_EEENS5_IJSE_SB_EEEEEEENS4_39AutoVectorizingCopyWithAssumedAlignmentILi128EEENS4_14SM90_TMA_STOREES20_S22_S22_EEEvvEEEEvNT_6ParamsE:
[----:B------:R-:W1:Y:S01]  /*0000*/  LDC R1, c[0x0][0x37c] ;  /* 0x0000df00ff017b82 */ /* 0x000e620000000800 */
[----:B------:R-:W2:Y:S01]  /*0010*/  S2R R108, SR_TID.X ;  /* 0x00000000006c7919 */ /* 0x000ea20000002100 */
[----:B------:R-:W3:Y:S01]  /*0020*/  LDCU.64 UR4, c[0x0][0x890] ;  /* 0x00011200ff0477ac */ /* 0x000ee20008000a00 */
[----:B------:R-:W-:Y:S02]  /*0030*/  PRMT R95, RZ, 0x7610, R95 ;  /* 0x00007610ff5f7816 */ /* 0x000fe4000000005f */
[----:B------:R-:W-:Y:S01]  /*0040*/  ELECT P5, URZ, PT ;  /* 0x0000000000ff782f */ /* 0x000fe200038a0000 */
[----:B------:R-:W4:Y:S01]  /*0050*/  LDCU.64 UR46, c[0x0][0x358] ;  /* 0x00006b00ff2e77ac */ /* 0x000f220008000a00 */
[----:B---3--:R-:W-:-:S04]  /*0060*/  UISETP.NE.U32.AND UP0, UPT, UR4, URZ, UPT ;  /* 0x000000ff0400728c */ /* 0x008fc8000bf05070 */
[----:B------:R-:W-:Y:S01]  /*0070*/  UISETP.NE.AND.EX UP0, UPT, UR5, URZ, UPT, UP0 ;  /* 0x000000ff0500728c */ /* 0x000fe2000bf05300 */
[----:B--2---:R-:W-:-:S05]  /*0080*/  SHF.R.U32.HI R101, RZ, 0x5, R108 ;  /* 0x00000005ff657819 */ /* 0x004fca000001166c */
[----:B------:R-:W2:Y:S02]  /*0090*/  SHFL.IDX PT, R0, R101, RZ, 0x1f ;  /* 0x00001fff65007589 */ /* 0x000ea400000e0000 */
[----:B--2---:R-:W-:Y:S01]  /*00a0*/  R2UR UR8, R0 ;  /* 0x00000000000872ca */ /* 0x004fe200000e0000 */
[----:B-1--4-:R-:W-:-:S14]  /*00b0*/  BRA.U UP0, `(.L_x_0) ;  /* 0x00000001002c7547 */ /* 0x012fdc000b800000 */
[----:B------:R-:W1:Y:S02]  /*00c0*/  LDCU.64 UR6, c[0x0][0x888] ;  /* 0x00011100ff0677ac */ /* 0x000e640008000a00 */
[----:B-1----:R-:W-:-:S04]  /*00d0*/  UISETP.NE.U32.AND UP0, UPT, UR6, URZ, UPT ;  /* 0x000000ff0600728c */ /* 0x002fc8000bf05070 */
[----:B------:R-:W-:-:S09]  /*00e0*/  UISETP.NE.AND.EX UP0, UPT, UR7, URZ, UPT, UP0 ;  /* 0x000000ff0700728c */ /* 0x000fd2000bf05300 */
[----:B------:R-:W-:Y:S05]  /*00f0*/  BRA.U !UP0, `(.L_x_1) ;  /* 0x0000000108107547 */ /* 0x000fea000b800000 */
[----:B------:R-:W1:Y:S02]  /*0100*/  LDC.64 R2, c[0x0][0x888] ;  /* 0x00022200ff027b82 */ /* 0x000e640000000a00 */
[----:B-1----:R1:W5:Y:S01]  /*0110*/  LDG.E R49, desc[UR46][R2.64] ;  /* 0x0000002e02317981 */ /* 0x002362000c1e1900 */
[----:B------:R-:W-:Y:S01]  /*0120*/  HFMA2 R95, -RZ, RZ, 0, 5.9604644775390625e-08 ;  /* 0x00000001ff5f7431 */ /* 0x000fe200000001ff */
[----:B------:R-:W-:Y:S05]  /*0130*/  BRA `(.L_x_0) ;  /* 0x00000000000c7947 */ /* 0x000fea0003800000 */
.L_x_1:
[----:B------:R-:W1:Y:S01]  /*0140*/  LDCU UR6, c[0x0][0x880] ;  /* 0x00011000ff0677ac */ /* 0x000e620008000800 */
[----:B------:R-:W-:Y:S01]  /*0150*/  HFMA2 R95, -RZ, RZ, 0, 5.9604644775390625e-08 ;  /* 0x00000001ff5f7431 */ /* 0x000fe200000001ff */
[----:B-1----:R-:W-:-:S07]  /*0160*/  MOV R49, UR6 ;  /* 0x0000000600317c02 */ /* 0x002fce0008000f00 */
.L_x_0:
[----:B------:R-:W2:Y:S02]  /*0170*/  LDCU.64 UR6, c[0x0][0x8b0] ;  /* 0x00011600ff0677ac */ /* 0x000ea40008000a00 */
[----:B--2---:R-:W-:-:S04]  /*0180*/  UISETP.NE.U32.AND UP0, UPT, UR6, URZ, UPT ;  /* 0x000000ff0600728c */ /* 0x004fc8000bf05070 */
[----:B------:R-:W-:-:S09]  /*0190*/  UISETP.NE.AND.EX UP0, UPT, UR7, URZ, UPT, UP0 ;  /* 0x000000ff0700728c */ /* 0x000fd2000bf05300 */
[----:B------:R-:W-:Y:S05]  /*01a0*/  BRA.U UP0, `(.L_x_2) ;  /* 0x0000000100247547 */ /* 0x000fea000b800000 */
[----:B------:R-:W2:Y:S02]  /*01b0*/  LDCU.64 UR6, c[0x0][0x8a8] ;  /* 0x00011500ff0677ac */ /* 0x000ea40008000a00 */
[----:B--2---:R-:W-:-:S04]  /*01c0*/  UISETP.NE.U32.AND UP0, UPT, UR6, URZ, UPT ;  /* 0x000000ff0600728c */ /* 0x004fc8000bf05070 */
[----:B------:R-:W-:-:S09]  /*01d0*/  UISETP.NE.AND.EX UP0, UPT, UR7, URZ, UPT, UP0 ;  /* 0x000000ff0700728c */ /* 0x000fd2000bf05300 */
[----:B------:R-:W-:Y:S05]  /*01e0*/  BRA.U !UP0, `(.L_x_3) ;  /* 0x00000001080c7547 */ /* 0x000fea000b800000 */
[----:B-1----:R-:W1:Y:S02]  /*01f0*/  LDC.64 R2, c[0x0][0x8a8] ;  /* 0x00022a00ff027b82 */ /* 0x002e640000000a00 */
[----:B-1----:R2:W5:Y:S01]  /*0200*/  LDG.E R47, desc[UR46][R2.64] ;  /* 0x0000002e022f7981 */ /* 0x002562000c1e1900 */
[----:B------:R-:W-:Y:S05]  /*0210*/  BRA `(.L_x_2) ;  /* 0x0000000000087947 */ /* 0x000fea0003800000 */
.L_x_3:
[----:B------:R-:W2:Y:S02]  /*0220*/  LDCU UR6, c[0x0][0x8a0] ;  /* 0x00011400ff0677ac */ /* 0x000ea40008000800 */
[----:B--2---:R-:W-:Y:S02]  /*0230*/  MOV R47, UR6 ;  /* 0x00000006002f7c02 */ /* 0x004fe40008000f00 */
.L_x_2:
[----:B------:R-:W-:Y:S01]  /*0240*/  IMAD.U32 R0, RZ, RZ, UR8 ;  /* 0x00000008ff007e24 */ /* 0x000fe2000f8e00ff */
[----:B------:R-:W-:Y:S04]  /*0250*/  BSSY.RECONVERGENT B0, `(.L_x_4) ;  /* 0x000000c000007945 */ /* 0x000fe80003800200 */
[C---:B------:R-:W-:Y:S02]  /*0260*/  ISETP.NE.OR P1, PT, R0.reuse, 0x1, !P5 ;  /* 0x000000010000780c */ /* 0x040fe40006f25670 */
[----:B------:R-:W-:-:S11]  /*0270*/  ISETP.NE.OR P0, PT, R0, 0x3, !P5 ;  /* 0x000000030000780c */ /* 0x000fd60006f05670 */
[----:B------:R-:W-:Y:S05]  /*0280*/  @P1 BRA `(.L_x_5) ;  /* 0x0000000000201947 */ /* 0x000fea0003800000 */
[----:B------:R-:W3:Y:S02]  /*0290*/  LDCU.64 UR6, c[0x0][0x348] ;  /* 0x00006900ff0677ac */ /* 0x000ee40008000a00 */
[----:B---3--:R-:W-:Y:S02]  /*02a0*/  UIADD3 UR10, UP1, UPT, UR6, 0x80, URZ ;  /* 0x00000080060a7890 */ /* 0x008fe4000ff3e0ff */
[----:B------:R-:W-:Y:S02]  /*02b0*/  UIADD3 UR6, UP0, UPT, UR6, 0x180, URZ ;  /* 0x0000018006067890 */ /* 0x000fe4000ff1e0ff */
[----:B------:R-:W-:Y:S02]  /*02c0*/  UIADD3.X UR11, UPT, UPT, URZ, UR7, URZ, UP1, !UPT ;  /* 0x00000007ff0b7290 */ /* 0x000fe40008ffe4ff */
[----:B------:R-:W-:-:S07]  /*02d0*/  UIADD3.X UR7, UPT, UPT, URZ, UR7, URZ, UP0, !UPT ;  /* 0x00000007ff077290 */ /* 0x000fce00087fe4ff */
[----:B------:R3:W-:Y:S02]  /*02e0*/  UTMACCTL.PF [UR10] ;  /* 0x000000000a0079b9 */ /* 0x0007e40008040000 */
[----:B------:R3:W-:Y:S02]  /*02f0*/  UTMACCTL.PF [UR6] ;  /* 0x00000000060079b9 */ /* 0x0007e40008040000 */
[----:B---3--:R-:W-:Y:S01]  /*0300*/  NOP ;  /* 0x0000000000007918 */ /* 0x008fe20000000000 */
.L_x_5:
[----:B------:R-:W-:Y:S05]  /*0310*/  BSYNC.RECONVERGENT B0 ;  /* 0x0000000000007941 */ /* 0x000fea0003800200 */
.L_x_4:
[----:B------:R-:W-:Y:S04]  /*0320*/  BSSY.RECONVERGENT B0, `(.L_x_6) ;  /* 0x000000a000007945 */ /* 0x000fe80003800200 */
        /* <DEDUP_REMOVED lines=9> */
.L_x_7:
[----:B------:R-:W-:Y:S05]  /*03c0*/  BSYNC.RECONVERGENT B0 ;  /* 0x0000000000007941 */ /* 0x000fea0003800200 */
.L_x_6:
[----:B------:R-:W3:Y:S01]  /*03d0*/  LDCU.64 UR6, c[0x0][0x888] ;  /* 0x00011100ff0677ac */ /* 0x000ee20008000a00 */
[----:B------:R-:W-:Y:S02]  /*03e0*/  UISETP.EQ.U32.AND UP1, UPT, UR4, URZ, UPT ;  /* 0x000000ff0400728c */ /* 0x000fe4000bf22070 */
[----:B------:R-:W-:Y:S02]  /*03f0*/  UPLOP3.LUT UP2, UPT, UPT, UPT, UPT, 0x80, 0x8 ;  /* 0x000000000008789c */ /* 0x000fe40003f4f070 */
[----:B---3--:R-:W-:-:S04]  /*0400*/  UISETP.NE.U32.AND UP0, UPT, UR6, URZ, UPT ;  /* 0x000000ff0600728c */ /* 0x008fc8000bf05070 */
[----:B------:R-:W-:-:S04]  /*0410*/  UISETP.NE.AND.EX UP0, UPT, UR7, URZ, UPT, UP0 ;  /* 0x000000ff0700728c */ /* 0x000fc8000bf05300 */
[----:B------:R-:W-:-:S04]  /*0420*/  UISETP.EQ.OR.EX UP3, UPT, UR5, URZ, !UP0, UP1 ;  /* 0x000000ff0500728c */ /* 0x000fc8000c762710 */
[----:B------:R-:W-:-:S05]  /*0430*/  UP2UR UR50, UPR, URZ, 0x8 ;  /* 0x00000008ff327883 */ /* 0x000fca0008000000 */
[----:B------:R-:W-:Y:S07]  /*0440*/  BRA.U !UP3, `(.L_x_8) ;  /* 0x000000010b207547 */ /* 0x000fee000b800000 */
[----:B------:R-:W-:Y:S01]  /*0450*/  UISETP.NE.U32.AND UP2, UPT, UR4, URZ, UPT ;  /* 0x000000ff0400728c */ /* 0x000fe2000bf45070 */
[----:B-----5:R-:W-:Y:S01]  /*0460*/  FSETP.NEU.AND P0, PT, R49, RZ, PT ;  /* 0x000000ff3100720b */ /* 0x020fe20003f0d000 */
[----:B------:R-:W-:Y:S02]  /*0470*/  USEL UR4, URZ, 0xffffffff, UP0 ;  /* 0xffffffffff047887 */ /* 0x000fe40008000000 */
[----:B------:R-:W-:-:S10]  /*0480*/  UISETP.NE.AND.EX UP2, UPT, UR5, URZ, UPT, UP2 ;  /* 0x000000ff0500728c */ /* 0x000fd4000bf45320 */
[----:B------:R-:W-:Y:S01]  /*0490*/  VOTEU.ANY UP1, P0 ;  /* 0x0000000000ff7886 */ /* 0x000fe20000020100 */
[----:B------:R-:W-:-:S04]  /*04a0*/  @!UP2 USEL UR4, URZ, 0xffffffff, UP1 ;  /* 0xffffffffff04a887 */ /* 0x000fc80008800000 */
[----:B------:R-:W-:-:S04]  /*04b0*/  ULOP3.LUT UR4, UR4, 0x1, URZ, 0xc0, !UPT ;  /* 0x0000000104047892 */ /* 0x000fc8000f8ec0ff */
[----:B------:R-:W-:-:S11]  /*04c0*/  UISETP.NE.U32.AND UP2, UPT, UR4, 0x1, UPT ;  /* 0x000000010400788c */ /* 0x000fd6000bf45070 */
.L_x_8:
[----:B-12---:R-:W1:Y:S01]  /*04d0*/  SHFL.IDX PT, R2, R101, RZ, 0x1f ;  /* 0x00001fff65027589 */ /* 0x006e6200000e0000 */
[----:B------:R-:W-:-:S04]  /*04e0*/  UISETP.NE.AND UP1, UPT, UR8, 0x2, UPT ;  /* 0x000000020800788c */ /* 0x000fc8000bf25270 */
[----:B------:R-:W-:Y:S01]  /*04f0*/  USEL UR6, URZ, 0x1, UP1 ;  /* 0x00000001ff067887 */ /* 0x000fe20008800000 */
[----:B-1----:R-:W-:-:S13]  /*0500*/  ISETP.NE.AND P0, PT, R2, RZ, PT ;  /* 0x000000ff0200720c */ /* 0x002fda0003f05270 */
[----:B------:R-:W-:Y:S05]  /*0510*/  @P0 BRA `(.L_x_9) ;  /* 0x0000000000380947 */ /* 0x000fea0003800000 */
[----:B------:R-:W1:Y:S01]  /*0520*/  S2UR UR5, SR_CgaCtaId ;  /* 0x00000000000579c3 */ /* 0x000e620000008800 */
[----:B------:R-:W-:Y:S01]  /*0530*/  UMOV UR7, 0x400 ;  /* 0x0000040000077882 */ /* 0x000fe20000000000 */
[----:B------:R-:W-:Y:S01]  /*0540*/  UMOV UR4, 0x1 ;  /* 0x0000000100047882 */ /* 0x000fe20000000000 */
[----:B------:R-:W-:Y:S01]  /*0550*/  ELECT P0, URZ, PT ;  /* 0x0000000000ff782f */ /* 0x000fe20003800000 */
[----:B------:R-:W-:-:S04]  /*0560*/  UIADD3 UR10, UPT, UPT, -UR4, 0x100000, URZ ;  /* 0x00100000040a7890 */ /* 0x000fc8000fffe1ff */
[----:B------:R-:W-:Y:S02]  /*0570*/  USHF.L.U32 UR11, UR10, 0xb, URZ ;  /* 0x0000000b0a0b7899 */ /* 0x000fe400080006ff */
[----:B------:R-:W-:Y:S02]  /*0580*/  USHF.L.U32 UR10, UR10, 0x1, URZ ;  /* 0x000000010a0a7899 */ /* 0x000fe400080006ff */
[----:B-1----:R-:W-:Y:S01]  /*0590*/  ULEA UR5, UR5, UR7, 0x18 ;  /* 0x0000000705057291 */ /* 0x002fe2000f8ec0ff */
[----:B------:R-:W1:Y:S11]  /*05a0*/  FENCE.VIEW.ASYNC.S ;  /* 0x00000000000073c6 */ /* 0x000e760000000000 */
[----:B-1----:R1:W2:Y:S01]  /*05b0*/  SYNCS.EXCH.64 URZ, [UR5], UR10 ;  /* 0x0000000a05ff75b2 */ /* 0x0022a20008000100 */
[----:B------:R1:W3:Y:S01]  /*05c0*/  SYNCS.EXCH.64 URZ, [UR5+0x10], UR10 ;  /* 0x0000100a05ff75b2 */ /* 0x0002e20008000100 */
[----:B------:R1:W4:Y:S01]  /*05d0*/  SYNCS.EXCH.64 URZ, [UR5+0x8], UR10 ;  /* 0x0000080a05ff75b2 */ /* 0x0003220008000100 */
[----:B------:R1:W1:Y:S01]  /*05e0*/  SYNCS.EXCH.64 URZ, [UR5+0x18], UR10 ;  /* 0x0000180a05ff75b2 */ /* 0x0002620008000100 */
[----:B------:R-:W-:Y:S01]  /*05f0*/  NOP ;  /* 0x0000000000007918 */ /* 0x000fe20000000000 */
.L_x_9:
[----:B------:R-:W2:Y:S01]  /*0600*/  SHFL.IDX PT, R2, R101, RZ, 0x1f ;  /* 0x00001fff65027589 */ /* 0x000ea200000e0000 */
[----:B------:R-:W-:Y:S01]  /*0610*/  NOP ;  /* 0x0000000000007918 */ /* 0x000fe20000000000 */
[----:B--2---:R-:W-:-:S13]  /*0620*/  ISETP.NE.AND P0, PT, R2, 0x1, PT ;  /* 0x000000010200780c */ /* 0x004fda0003f05270 */
[----:B------:R-:W-:Y:S05]  /*0630*/  @P0 BRA `(.L_x_10) ;  /* 0x0000000000480947 */ /* 0x000fea0003800000 */
[----:B------:R-:W2:Y:S01]  /*0640*/  S2UR UR7, SR_CgaCtaId ;  /* 0x00000000000779c3 */ /* 0x000ea20000008800 */
[----:B------:R-:W-:Y:S01]  /*0650*/  UMOV UR9, 0x400 ;  /* 0x0000040000097882 */ /* 0x000fe20000000000 */
[----:B-1----:R-:W-:Y:S01]  /*0660*/  UMOV UR5, 0x20 ;  /* 0x0000002000057882 */ /* 0x002fe20000000000 */
[----:B------:R-:W-:Y:S01]  /*0670*/  UMOV UR4, 0x80 ;  /* 0x0000008000047882 */ /* 0x000fe20000000000 */
[----:B------:R-:W-:-:S04]  /*0680*/  UIADD3 UR10, UPT, UPT, -UR5, 0x100000, URZ ;  /* 0x00100000050a7890 */ /* 0x000fc8000fffe1ff */
[----:B------:R-:W-:Y:S02]  /*0690*/  USHF.L.U32 UR11, UR10, 0xb, URZ ;  /* 0x0000000b0a0b7899 */ /* 0x000fe400080006ff */
[----:B------:R-:W-:Y:S02]  /*06a0*/  USHF.L.U32 UR10, UR10, 0x1, URZ ;  /* 0x000000010a0a7899 */ /* 0x000fe400080006ff */
[----:B------:R-:W-:-:S04]  /*06b0*/  UIADD3 UR4, UPT, UPT, -UR4, 0x100000, URZ ;  /* 0x0010000004047890 */ /* 0x000fc8000fffe1ff */
[----:B------:R-:W-:Y:S02]  /*06c0*/  USHF.L.U32 UR5, UR4, 0xb, URZ ;  /* 0x0000000b04057899 */ /* 0x000fe400080006ff */
[----:B------:R-:W-:Y:S01]  /*06d0*/  USHF.L.U32 UR4, UR4, 0x1, URZ ;  /* 0x0000000104047899 */ /* 0x000fe200080006ff */
[----:B------:R-:W-:Y:S01]  /*06e0*/  ELECT P0, URZ, PT ;  /* 0x0000000000ff782f */ /* 0x000fe20003800000 */
[----:B--2---:R-:W-:Y:S01]  /*06f0*/  ULEA UR7, UR7, UR9, 0x18 ;  /* 0x0000000907077291 */ /* 0x004fe2000f8ec0ff */
[----:B------:R-:W1:Y:S11]  /*0700*/  FENCE.VIEW.ASYNC.S ;  /* 0x00000000000073c6 */ /* 0x000e760000000000 */
[----:B-1----:R2:W1:Y:S01]  /*0710*/  SYNCS.EXCH.64 URZ, [UR7+0x20], UR10 ;  /* 0x0000200a07ff75b2 */ /* 0x0024620008000100 */
[----:B------:R2:W1:Y:S01]  /*0720*/  SYNCS.EXCH.64 URZ, [UR7+0x30], UR4 ;  /* 0x0000300407ff75b2 */ /* 0x0004620008000100 */
[----:B------:R2:W1:Y:S01]  /*0730*/  SYNCS.EXCH.64 URZ, [UR7+0x28], UR10 ;  /* 0x0000280a07ff75b2 */ /* 0x0004620008000100 */
[----:B------:R2:W1:Y:S02]  /*0740*/  SYNCS.EXCH.64 URZ, [UR7+0x38], UR4 ;  /* 0x0000380407ff75b2 */ /* 0x0004640008000100 */
[----:B--2---:R-:W-:Y:S01]  /*0750*/  NOP ;  /* 0x0000000000007918 */ /* 0x004fe20000000000 */
.L_x_10:
[----:B------:R-:W2:Y:S01]  /*0760*/  SHFL.IDX PT, R2, R101, RZ, 0x1f ;  /* 0x00001fff65027589 */ /* 0x000ea200000e0000 */
[----:B------:R-:W-:Y:S01]  /*0770*/  NOP ;  /* 0x0000000000007918 */ /* 0x000fe20000000000 */
[----:B--2---:R-:W-:-:S13]  /*0780*/  ISETP.NE.AND P0, PT, R2, 0x3, PT ;  /* 0x000000030200780c */ /* 0x004fda0003f05270 */
[----:B------:R-:W-:Y:S05]  /*0790*/  @P0 BRA `(.L_x_11) ;  /* 0x0000000000300947 */ /* 0x000fea0003800000 */
[----:B-1----:R-:W1:Y:S01]  /*07a0*/  S2UR UR5, SR_CgaCtaId ;  /* 0x00000000000579c3 */ /* 0x002e620000008800 */
        /* <DEDUP_REMOVED lines=8> */
[----:B-1----:R2:W1:Y:S01]  /*0830*/  SYNCS.EXCH.64 URZ, [UR5+0x40], UR10 ;  /* 0x0000400a05ff75b2 */ /* 0x0024620008000100 */
[----:B------:R2:W1:Y:S02]  /*0840*/  SYNCS.EXCH.64 URZ, [UR5+0x48], UR10 ;  /* 0x0000480a05ff75b2 */ /* 0x0004640008000100 */
[----:B--2---:R-:W-:Y:S01]  /*0850*/  NOP ;  /* 0x0000000000007918 */ /* 0x004fe20000000000 */
.L_x_11:
[----:B------:R-:W2:Y:S01]  /*0860*/  SHFL.IDX PT, R2, R101, RZ, 0x1f ;  /* 0x00001fff65027589 */ /* 0x000ea200000e0000 */
[----:B------:R-:W-:Y:S01]  /*0870*/  NOP ;  /* 0x0000000000007918 */ /* 0x000fe20000000000 */
[----:B--2---:R-:W-:-:S13]  /*0880*/  ISETP.NE.AND P0, PT, R2, 0x4, PT ;  /* 0x000000040200780c */ /* 0x004fda0003f05270 */
[----:B------:R-:W-:Y:S05]  /*0890*/  @P0 BRA `(.L_x_12) ;  /* 0x00000000004c0947 */ /* 0x000fea0003800000 */
[----:B-1----:R-:W1:Y:S01]  /*08a0*/  S2UR UR5, SR_CgaCtaId ;  /* 0x00000000000579c3 */ /* 0x002e620000008800 */
[----:B------:R-:W-:Y:S01]  /*08b0*/  UMOV UR9, 0x100 ;  /* 0x0000010000097882 */ /* 0x000fe20000000000 */
[----:B------:R-:W-:Y:S01]  /*08c0*/  UMOV UR7, 0x400 ;  /* 0x0000040000077882 */ /* 0x000fe20000000000 */
[----:B------:R-:W-:Y:S01]  /*08d0*/  USEL UR9, UR9, 0xe0, UP2 ;  /* 0x000000e009097887 */ /* 0x000fe20009000000 */
[----:B------:R-:W-:Y:S01]  /*08e0*/  UMOV UR4, 0x1 ;  /* 0x0000000100047882 */ /* 0x000fe20000000000 */
[----:B------:R-:W-:Y:S01]  /*08f0*/  ELECT P0, URZ, PT ;  /* 0x0000000000ff782f */ /* 0x000fe20003800000 */
[----:B------:R-:W-:-:S04]  /*0900*/  UIADD3 UR10, UPT, UPT, -UR4, 0x100000, URZ ;  /* 0x00100000040a7890 */ /* 0x000fc8000fffe1ff */
[----:B------:R-:W-:Y:S02]  /*0910*/  USHF.L.U32 UR11, UR10, 0xb, URZ ;  /* 0x0000000b0a0b7899 */ /* 0x000fe400080006ff */
[----:B------:R-:W-:Y:S02]  /*0920*/  USHF.L.U32 UR10, UR10, 0x1, URZ ;  /* 0x000000010a0a7899 */ /* 0x000fe400080006ff */
[----:B------:R-:W-:-:S04]  /*0930*/  UIADD3 UR12, UPT, UPT, -UR9, 0x100000, URZ ;  /* 0x00100000090c7890 */ /* 0x000fc8000fffe1ff */
[----:B------:R-:W-:Y:S02]  /*0940*/  USHF.L.U32 UR13, UR12, 0xb, URZ ;  /* 0x0000000b0c0d7899 */ /* 0x000fe400080006ff */
[----:B------:R-:W-:Y:S02]  /*0950*/  USHF.L.U32 UR12, UR12, 0x1, URZ ;  /* 0x000000010c0c7899 */ /* 0x000fe400080006ff */
[----:B-1----:R-:W-:Y:S01]  /*0960*/  ULEA UR5, UR5, UR7, 0x18 ;  /* 0x0000000705057291 */ /* 0x002fe2000f8ec0ff */
[----:B------:R-:W1:Y:S11]  /*0970*/  FENCE.VIEW.ASYNC.S ;  /* 0x00000000000073c6 */ /* 0x000e760000000000 */
[----:B-1----:R2:W1:Y:S01]  /*0980*/  SYNCS.EXCH.64 URZ, [UR5+0x50], UR10 ;  /* 0x0000500a05ff75b2 */ /* 0x0024620008000100 */
[----:B------:R2:W1:Y:S01]  /*0990*/  SYNCS.EXCH.64 URZ, [UR5+0x60], UR12 ;  /* 0x0000600c05ff75b2 */ /* 0x0004620008000100 */
[----:B------:R2:W1:Y:S01]  /*09a0*/  SYNCS.EXCH.64 URZ, [UR5+0x58], UR10 ;  /* 0x0000580a05ff75b2 */ /* 0x0004620008000100 */
[----:B------:R2:W1:Y:S02]  /*09b0*/  SYNCS.EXCH.64 URZ, [UR5+0x68], UR12 ;  /* 0x0000680c05ff75b2 */ /* 0x0004640008000100 */
[----:B--2---:R-:W-:Y:S01]  /*09c0*/  NOP ;  /* 0x0000000000007918 */ /* 0x004fe20000000000 */
.L_x_12:
        /* <DEDUP_REMOVED lines=20> */
[----:B------:R2:W1:Y:S01]  /*0b10*/  SYNCS.EXCH.64 URZ, [UR7+0x98], UR4 ;  /* 0x0000980407ff75b2 */ /* 0x0004620008000100 */
[----:B------:R2:W1:Y:S01]  /*0b20*/  SYNCS.EXCH.64 URZ, [UR7+0x80], UR10 ;  /* 0x0000800a07ff75b2 */ /* 0x0004620008000100 */
[----:B------:R2:W1:Y:S01]  /*0b30*/  SYNCS.EXCH.64 URZ, [UR7+0xa0], UR4 ;  /* 0x0000a00407ff75b2 */ /* 0x0004620008000100 */
[----:B------:R2:W1:Y:S01]  /*0b40*/  SYNCS.EXCH.64 URZ, [UR7+0x88], UR10 ;  /* 0x0000880a07ff75b2 */ /* 0x0004620008000100 */
[----:B------:R2:W1:Y:S02]  /*0b50*/  SYNCS.EXCH.64 URZ, [UR7+0xa8], UR4 ;  /* 0x0000a80407ff75b2 */ /* 0x0004640008000100 */
[----:B--2---:R-:W-:Y:S01]  /*0b60*/  NOP ;  /* 0x0000000000007918 */ /* 0x004fe20000000000 */
.L_x_13:
        /* <DEDUP_REMOVED lines=18> */
.L_x_14:
[----:B-1----:R-:W1:Y:S01]  /*0c90*/  S2UR UR5, SR_CTAID.X ;  /* 0x00000000000579c3 */ /* 0x002e620000002500 */
[----:B------:R-:W-:-:S05]  /*0ca0*/  CS2R.32 R96, SR_CgaSize ;  /* 0x0000000000607805 */ /* 0x000fca0000008a00 */
[----:B------:R-:W-:-:S05]  /*0cb0*/  IMAD R96, R96, -0xa0, RZ ;  /* 0xffffff6060607824 */ /* 0x000fca00078e02ff */
[----:B------:R-:W-:-:S14]  /*0cc0*/  R2UR UR9, R96 ;  /* 0x00000000600972ca */ /* 0x000fdc00000e0000 */
[----:B------:R-:W2:Y:S01]  /*0cd0*/  LDCU UR9, c[0x0][UR9+0x2b0] ;  /* 0x00005600090977ac */ /* 0x000ea20008000800 */
[----:B------:R-:W-:Y:S01]  /*0ce0*/  NOP ;  /* 0x0000000000007918 */ /* 0x000fe20000000000 */
[----:B------:R-:W-:-:S05]  /*0cf0*/  CS2R.32 R96, SR_CgaSize ;  /* 0x0000000000607805 */ /* 0x000fca0000008a00 */
[----:B------:R-:W-:-:S05]  /*0d00*/  IMAD R96, R96, -0xa0, RZ ;  /* 0xffffff6060607824 */ /* 0x000fca00078e02ff */
[----:B------:R-:W-:-:S14]  /*0d10*/  R2UR UR7, R96 ;  /* 0x00000000600772ca */ /* 0x000fdc00000e0000 */
[----:B------:R-:W3:Y:S01]  /*0d20*/  LDCU UR7, c[0x0][UR7+0x2b4] ;  /* 0x00005680070777ac */ /* 0x000ee20008000800 */
[----:B------:R-:W4:Y:S08]  /*0d30*/  S2UR UR4, SR_CTAID.Y ;  /* 0x00000000000479c3 */ /* 0x000f300000002600 */
[----:B------:R-:W3:Y:S01]  /*0d40*/  LDC R9, c[0x0][0xb24] ;  /* 0x0002c900ff097b82 */ /* 0x000ee20000000800 */
[----:B-1----:R-:W-:-:S02]  /*0d50*/  I2FP.F32.U32 R4, UR5 ;  /* 0x0000000500047c45 */ /* 0x002fc40008201000 */
[----:B------:R-:W-:-:S05]  /*0d60*/  CS2R.32 R5, SR_CgaSize ;  /* 0x0000000000057805 */ /* 0x000fca0000008a00 */
[----:B------:R-:W-:-:S06]  /*0d70*/  IMAD R5, R5, -0xa0, RZ ;  /* 0xffffff6005057824 */ /* 0x000fcc00078e02ff */
[----:B------:R-:W1:Y:S01]  /*0d80*/  LDC R5, c[0x0][R5+0x2a0] ;  /* 0x0000a80005057b82 */ /* 0x000e620000000800 */
[----:B------:R-:W-:Y:S01]  /*0d90*/  MOV R21, UR5 ;  /* 0x0000000500157c02 */ /* 0x000fe20008000f00 */
[----:B--2---:R-:W-:Y:S01]  /*0da0*/  FMUL R4, R4, UR9 ;  /* 0x0000000904047c20 */ /* 0x004fe20008400000 */
[----:B----4-:R-:W-:Y:S02]  /*0db0*/  I2FP.F32.U32 R2, UR4 ;  /* 0x0000000400027c45 */ /* 0x010fe40008201000 */
[----:B------:R-:W-:-:S05]  /*0dc0*/  CS2R.32 R3, SR_CgaSize ;  /* 0x0000000000037805 */ /* 0x000fca0000008a00 */
[----:B------:R-:W-:-:S06]  /*0dd0*/  IMAD R3, R3, -0xa0, RZ ;  /* 0xffffff6003037824 */ /* 0x000fcc00078e02ff */
[----:B------:R-:W2:Y:S01]  /*0de0*/  LDC R3, c[0x0][R3+0x2a4] ;  /* 0x0000a90003037b82 */ /* 0x000ea20000000800 */
[----:B------:R-:W4:Y:S01]  /*0df0*/  F2I.U32.TRUNC.NTZ R96, R4 ;  /* 0x0000000400607305 */ /* 0x000f22000020f000 */
[----:B------:R-:W-:Y:S01]  /*0e00*/  MOV R20, UR4 ;  /* 0x0000000400147c02 */ /* 0x000fe20008000f00 */
[----:B---3--:R-:W-:-:S05]  /*0e10*/  FMUL R2, R2, UR7 ;  /* 0x0000000702027c20 */ /* 0x008fca0008400000 */
[----:B------:R-:W-:Y:S01]  /*0e20*/  BAR.SYNC.DEFER_BLOCKING 0x0 ;  /* 0x0000000000007b1d */ /* 0x000fe20000010000 */
[----:B------:R-:W-:-:S05]  /*0e30*/  ISETP.GE.AND P0, PT, R9, 0x1, PT ;  /* 0x000000010900780c */ /* 0x000fca0003f06270 */
[----:B------:R-:W3:Y:S02]  /*0e40*/  F2I.U32.TRUNC.NTZ R94, R2 ;  /* 0x00000002005e7305 */ /* 0x000ee4000020f000 */
[----:B------:R-:W2:Y:S01]  /*0e50*/  S2UR UR36, SR_CTAID.Z ;  /* 0x00000000002479c3 */ /* 0x000ea20000002700 */
[----:B----4-:R-:W-:-:S05]  /*0e60*/  IADD3 R96, PT, PT, -R96, RZ, RZ ;  /* 0x000000ff60607210 */ /* 0x010fca0007ffe1ff */
[----:B-1----:R-:W-:Y:S01]  /*0e70*/  IMAD R96, R5, R96, UR5 ;  /* 0x0000000505607e24 */ /* 0x002fe2000f8e0260 */
[----:B---3--:R-:W-:-:S05]  /*0e80*/  IADD3 R94, PT, PT, -R94, RZ, RZ ;  /* 0x000000ff5e5e7210 */ /* 0x008fca0007ffe1ff */
[----:B--2---:R-:W-:Y:S01]  /*0e90*/  IMAD R94, R3, R94, UR4 ;  /* 0x00000004035e7e24 */ /* 0x004fe2000f8e025e */
[----:B------:R-:W-:Y:S06]  /*0ea0*/  @!P0 BRA `(.L_x_15) ;  /* 0x0000000000b88947 */ /* 0x000fec0003800000 */
[----:B------:R-:W1:Y:S01]  /*0eb0*/  LDC.64 R4, c[0x0][0xb18] ;  /* 0x0002c600ff047b82 */ /* 0x000e620000000a00 */
[----:B------:R-:W-:-:S07]  /*0ec0*/  ISETP.NE.AND P0, PT, R9, 0x1, PT ;  /* 0x000000010900780c */ /* 0x000fce0003f05270 */
[----:B------:R-:W2:Y:S08]  /*0ed0*/  LDC R10, c[0x0][0xb0c] ;  /* 0x0002c300ff0a7b82 */ /* 0x000eb00000000800 */
[----:B------:R-:W3:Y:S08]  /*0ee0*/  LDC R11, c[0x0][0x370] ;  /* 0x0000dc00ff0b7b82 */ /* 0x000ef00000000800 */
[----:B------:R-:W4:Y:S01]  /*0ef0*/  LDC R12, c[0x0][0x374] ;  /* 0x0000dd00ff0c7b82 */ /* 0x000f220000000800 */
[----:B-1----:R-:W-:-:S07]  /*0f00*/  ISETP.NE.AND P1, PT, R4, 0x1, PT ;  /* 0x000000010400780c */ /* 0x002fce0003f25270 */
[----:B------:R-:W3:Y:S01]  /*0f10*/  LDC.64 R6, c[0x0][0xb10] ;  /* 0x0002c400ff067b82 */ /* 0x000ee20000000a00 */
[----:B--2---:R-:W-:-:S07]  /*0f20*/  ISETP.NE.AND P2, PT, R10, 0x1, PT ;  /* 0x000000010a00780c */ /* 0x004fce0003f45270 */
[----:B------:R-:W1:Y:S08]  /*0f30*/  LDC R8, c[0x0][0xb20] ;  /* 0x0002c800ff087b82 */ /* 0x000e700000000800 */
[----:B------:R-:W2:Y:S01]  /*0f40*/  LDC.64 R2, c[0x0][0xb28] ;  /* 0x0002ca00ff027b82 */ /* 0x000ea20000000a00 */
[----:B----4-:R-:W-:-:S04]  /*0f50*/  IMAD.HI.U32 R13, R12, R5, RZ ;  /* 0x000000050c0d7227 */ /* 0x010fc800078e00ff */
[----:B------:R-:W-:-:S04]  /*0f60*/  IMAD.HI.U32 R5, R20, R5, RZ ;  /* 0x0000000514057227 */ /* 0x000fc800078e00ff */
[----:B---3--:R-:W-:-:S04]  /*0f70*/  IMAD.HI.U32 R14, R11, R6, RZ ;  /* 0x000000060b0e7227 */ /* 0x008fc800078e00ff */
[C---:B------:R-:W-:Y:S01]  /*0f80*/  IMAD.HI.U32 R16, R21.reuse, R6, RZ ;  /* 0x0000000615107227 */ /* 0x040fe200078e00ff */
[-C--:B------:R-:W-:Y:S02]  /*0f90*/  @P2 SHF.R.U32.HI R11, RZ, R7.reuse, R14 ;  /* 0x00000007ff0b2219 */ /* 0x080fe4000001160e */
[-C--:B-1----:R-:W-:Y:S02]  /*0fa0*/  @P1 SHF.R.U32.HI R12, RZ, R8.reuse, R13 ;  /* 0x00000008ff0c1219 */ /* 0x082fe4000001160d */
[----:B------:R-:W-:Y:S02]  /*0fb0*/  SHF.R.U32.HI R5, RZ, R8, R5 ;  /* 0x00000008ff057219 */ /* 0x000fe40000011605 */
[----:B------:R-:W-:Y:S02]  /*0fc0*/  SHF.R.U32.HI R16, RZ, R7, R16 ;  /* 0x00000007ff107219 */ /* 0x000fe40000011610 */
[----:B------:R-:W-:Y:S01]  /*0fd0*/  SEL R5, R20, R5, !P1 ;  /* 0x0000000514057207 */ /* 0x000fe20004800000 */
[----:B--2---:R-:W-:Y:S01]  /*0fe0*/  IMAD.HI.U32 R14, R12, R2, RZ ;  /* 0x000000020c0e7227 */ /* 0x004fe200078e00ff */
[----:B------:R-:W-:-:S02]  /*0ff0*/  SEL R7, R21, R16, !P2 ;  /* 0x0000001015077207 */ /* 0x000fc40005000000 */
[----:B------:R-:W-:Y:S01]  /*1000*/  IADD3 R13, PT, PT, -R5, RZ, RZ ;  /* 0x000000ff050d7210 */ /* 0x000fe20007ffe1ff */
[----:B------:R-:W-:Y:S01]  /*1010*/  IMAD.HI.U32 R6, R11, R2, RZ ;  /* 0x000000020b067227 */ /* 0x000fe200078e00ff */
[----:B------:R-:W-:-:S03]  /*1020*/  @P0 SHF.R.U32.HI R12, RZ, R3, R14 ;  /* 0x00000003ff0c0219 */ /* 0x000fc6000001160e */
[----:B------:R-:W-:Y:S01]  /*1030*/  IMAD R13, R4, R13, R20 ;  /* 0x0000000d040d7224 */ /* 0x000fe200078e0214 */
[----:B------:R-:W-:Y:S01]  /*1040*/  @P0 SHF.R.U32.HI R11, RZ, R3, R6 ;  /* 0x00000003ff0b0219 */ /* 0x000fe20000011606 */
[----:B------:R-:W-:-:S04]  /*1050*/  IMAD R12, R12, R9, RZ ;  /* 0x000000090c0c7224 */ /* 0x000fc800078e02ff */
[----:B------:R-:W-:Y:S01]  /*1060*/  IMAD R6, R11, R9, RZ ;  /* 0x000000090b067224 */ /* 0x000fe200078e02ff */
[----:B------:R-:W-:-:S04]  /*1070*/  ISETP.GE.AND P1, PT, R5, R12, PT ;  /* 0x0000000c0500720c */ /* 0x000fc80003f26270 */
[----:B------:R-:W-:Y:S01]  /*1080*/  ISETP.GE.OR P1, PT, R7, R6, P1 ;  /* 0x000000060700720c */ /* 0x000fe20000f26670 */
[----:B------:R-:W-:-:S05]  /*1090*/  IMAD.HI.U32 R6, R5, R2, RZ ;  /* 0x0000000205067227 */ /* 0x000fca00078e00ff */
[----:B------:R-:W-:-:S04]  /*10a0*/  SHF.R.U32.HI R6, RZ, R3, R6 ;  /* 0x00000003ff067219 */ /* 0x000fc80000011606 */
[----:B------:R-:W-:-:S03]  /*10b0*/  SEL R6, R5, R6, !P0 ;  /* 0x0000000605067207 */ /* 0x000fc60004000000 */
[----:B------:R-:W-:Y:S01]  /*10c0*/  @!P1 IMAD.HI.U32 R8, R7, R2, RZ ;  /* 0x0000000207089227 */ /* 0x000fe200078e00ff */
[----:B------:R-:W-:-:S04]  /*10d0*/  IADD3 R2, PT, PT, -R6, RZ, RZ ;  /* 0x000000ff06027210 */ /* 0x000fc80007ffe1ff */
[----:B------:R-:W-:Y:S01]  /*10e0*/  @!P1 SHF.R.U32.HI R8, RZ, R3, R8 ;  /* 0x00000003ff089219 */ /* 0x000fe20000011608 */
[----:B------:R-:W-:-:S03]  /*10f0*/  IMAD R2, R9, R2, R5 ;  /* 0x0000000209027224 */ /* 0x000fc600078e0205 */
[----:B------:R-:W-:-:S05]  /*1100*/  @!P1 SEL R3, R7, R8, !P0 ;  /* 0x0000000807039207 */ /* 0x000fca0004000000 */
[--C-:B------:R-:W-:Y:S02]  /*1110*/  @!P1 IMAD.IADD R6, R6, 0x1, -R3.reuse ;  /* 0x0000000106069824 */ /* 0x100fe400078e0a03 */
[----:B------:R-:W-:Y:S01]  /*1120*/  @!P1 IMAD R3, R2, R11, R3 ;  /* 0x0000000b02039224 */ /* 0x000fe200078e0203 */
[----:B------:R-:W-:Y:S01]  /*1130*/  IADD3 R2, PT, PT, -R7, RZ, RZ ;  /* 0x000000ff07027210 */ /* 0x000fe20007ffe1ff */
[----:B------:R-:W-:Y:S02]  /*1140*/  @!P1 IMAD R5, R6, R9, R7 ;  /* 0x0000000906059224 */ /* 0x000fe400078e0207 */
[----:B------:R-:W-:Y:S02]  /*1150*/  @!P1 IMAD.MOV.U32 R7, RZ, RZ, R3 ;  /* 0x000000ffff079224 */ /* 0x000fe400078e0003 */
[----:B------:R-:W-:Y:S02]  /*1160*/  IMAD R2, R10, R2, R21 ;  /* 0x000000020a027224 */ /* 0x000fe400078e0215 */
[----:B------:R-:W-:-:S02]  /*1170*/  IMAD R20, R5, R4, R13 ;  /* 0x0000000405147224 */ /* 0x000fc400078e020d */
[----:B------:R-:W-:Y:S02]  /*1180*/  IMAD R21, R7, R10, R2 ;  /* 0x0000000a07157224 */ /* 0x000fe400078e0202 */
.L_x_15:
[----:B------:R-:W1:Y:S01]  /*1190*/  LDCU UR4, c[0x0][0xb30] ;  /* 0x00016600ff0477ac */ /* 0x000e620008000800 */
[----:B------:R-:W2:Y:S08]  /*11a0*/  S2UR UR37, SR_CgaCtaId ;  /* 0x00000000002579c3 */ /* 0x000eb00000008800 */
[----:B------:R-:W3:Y:S01]  /*11b0*/  LDC R40, c[0x0][0xb24] ;  /* 0x0002c900ff287b82 */ /* 0x000ee20000000800 */
[----:B-1----:R-:W-:-:S09]  /*11c0*/  UISETP.NE.AND UP1, UPT, UR4, 0x1, UPT ;  /* 0x000000010400788c */ /* 0x002fd2000bf25270 */
[----:B--2---:R-:W-:Y:S05]  /*11d0*/  BRA.U UP1, `(.L_x_16) ;  /* 0x0000000101407547 */ /* 0x004fea000b800000 */
[----:B------:R-:W1:Y:S08]  /*11e0*/  LDC.64 R4, c[0x0][0xb10] ;  /* 0x0002c400ff047b82 */ /* 0x000e700000000a00 */
[----:B------:R-:W2:Y:S08]  /*11f0*/  LDC.64 R2, c[0x0][0xb18] ;  /* 0x0002c600ff027b82 */ /* 0x000eb00000000a00 */
[----:B------:R-:W4:Y:S08]  /*1200*/  LDC R6, c[0x0][0xb20] ;  /* 0x0002c800ff067b82 */ /* 0x000f300000000800 */
[----:B------:R-:W3:Y:S01]  /*1210*/  LDC R8, c[0x0][0xb0c] ;  /* 0x0002c300ff087b82 */ /* 0x000ee20000000800 */
[----:B-1----:R-:W-:-:S05]  /*1220*/  IMAD.HI.U32 R4, R21, R4, RZ ;  /* 0x0000000415047227 */ /* 0x002fca00078e00ff */
[----:B------:R-:W-:Y:S01]  /*1230*/  SHF.R.U32.HI R4, RZ, R5, R4 ;  /* 0x00000005ff047219 */ /* 0x000fe20000011604 */
[----:B--2---:R-:W-:Y:S01]  /*1240*/  IMAD.HI.U32 R3, R20, R3, RZ ;  /* 0x0000000314037227 */ /* 0x004fe200078e00ff */
[----:B------:R-:W-:-:S04]  /*1250*/  ISETP.NE.AND P0, PT, R2, 0x1, PT ;  /* 0x000000010200780c */ /* 0x000fc80003f05270 */
[----:B----4-:R-:W-:-:S04]  /*1260*/  SHF.R.U32.HI R3, RZ, R6, R3 ;  /* 0x00000006ff037219 */ /* 0x010fc80000011603 */
[----:B------:R-:W-:Y:S02]  /*1270*/  SEL R3, R20, R3, !P0 ;  /* 0x0000000314037207 */ /* 0x000fe40004000000 */
[----:B---3--:R-:W-:-:S04]  /*1280*/  ISETP.NE.AND P1, PT, R8, 0x1, PT ;  /* 0x000000010800780c */ /* 0x008fc80003f25270 */
[----:B------:R-:W-:-:S05]  /*1290*/  SEL R4, R21, R4, !P1 ;  /* 0x0000000415047207 */ /* 0x000fca0004800000 */
[----:B------:R-:W-:Y:S02]  /*12a0*/  IMAD.IADD R5, R3, 0x1, -R4 ;  /* 0x0000000103057824 */ /* 0x000fe400078e0a04 */
[----:B------:R-:W-:Y:S02]  /*12b0*/  IMAD.IADD R3, R4, 0x1, -R3 ;  /* 0x0000000104037824 */ /* 0x000fe400078e0a03 */
[----:B------:R-:W-:Y:S02]  /*12c0*/  IMAD R21, R5, R8, R21 ;  /* 0x0000000805157224 */ /* 0x000fe400078e0215 */
[----:B------:R-:W-:-:S07]  /*12d0*/  IMAD R20, R3, R2, R20 ;  /* 0x0000000203147224 */ /* 0x000fce00078e0214 */
.L_x_16:
[----:B------:R-:W-:Y:S01]  /*12e0*/  BAR.SYNC.DEFER_BLOCKING 0x0 ;  /* 0x0000000000007b1d */ /* 0x000fe20000010000 */
[----:B------:R-:W-:Y:S01]  /*12f0*/  UISETP.NE.AND UP1, UPT, UR8, 0x2, UPT ;  /* 0x000000020800788c */ /* 0x000fe2000bf25270 */
[----:B------:R-:W-:Y:S02]  /*1300*/  ISETP.NE.OR P5, PT, R0, 0x2, !P5 ;  /* 0x000000020000780c */ /* 0x000fe40006fa5670 */
[----:B------:R-:W-:-:S06]  /*1310*/  LOP3.LUT R2, R108, 0x1f, RZ, 0xc0, !PT ;  /* 0x0000001f6c027812 */ /* 0x000fcc00078ec0ff */
[----:B------:R-:W-:Y:S05]  /*1320*/  BRA.U UP1, `(.L_x_17) ;  /* 0x0000001101187547 */ /* 0x000fea000b800000 */
[----:B------:R-:W1:Y:S01]  /*1330*/  LDCU UR13, c[0x0][0x38c] ;  /* 0x00007180ff0d77ac */ /* 0x000e620008000800 */
[----:B------:R-:W2:Y:S01]  /*1340*/  LDC R9, c[0x0][0x370] ;  /* 0x0000dc00ff097b82 */ /* 0x000ea20000000800 */
[----:B------:R-:W-:Y:S01]  /*1350*/  PLOP3.LUT P1, PT, PT, PT, UP2, 0x80, 0x8 ;  /* 0x000000000008781c */ /* 0x000fe20003f2f028 */
[----:B------:R-:W-:Y:S01]  /*1360*/  HFMA2 R12, -RZ, RZ, 0, 0 ;  /* 0x00000000ff0c7431 */ /* 0x000fe200000001ff */
[----:B------:R-:W-:Y:S01]  /*1370*/  ISETP.EQ.OR P4, PT, R2, RZ, P5 ;  /* 0x000000ff0200720c */ /* 0x000fe20002f82670 */
[----:B------:R-:W-:Y:S01]  /*1380*/  IMAD.MOV.U32 R15, RZ, RZ, 0x1 ;  /* 0x00000001ff0f7424 */ /* 0x000fe200078e00ff */
[----:B------:R-:W-:Y:S01]  /*1390*/  PLOP3.LUT P1, PT, P1, PT, PT, 0x8, 0x80 ;  /* 0x000000000080781c */ /* 0x000fe20000f2e170 */
[----:B------:R-:W-:Y:S01]  /*13a0*/  IMAD.MOV.U32 R14, RZ, RZ, RZ ;  /* 0x000000ffff0e7224 */ /* 0x000fe200078e00ff */
[----:B------:R-:W-:Y:S01]  /*13b0*/  MOV R8, 0x1 ;  /* 0x0000000100087802 */ /* 0x000fe20000000f00 */
[----:B------:R-:W4:Y:S01]  /*13c0*/  LDC R0, c[0x0][0x374] ;  /* 0x0000dd00ff007b82 */ /* 0x000f220000000800 */
[----:B------:R-:W-:Y:S01]  /*13d0*/  IMAD.MOV.U32 R10, RZ, RZ, RZ ;  /* 0x000000ffff0a7224 */ /* 0x000fe200078e00ff */
[----:B------:R-:W2:Y:S01]  /*13e0*/  LDCU.64 UR22, c[0x0][0x348] ;  /* 0x00006900ff1677ac */ /* 0x000ea20008000a00 */
[----:B------:R-:W-:Y:S01]  /*13f0*/  UMOV UR6, URZ ;  /* 0x000000ff00067c82 */ /* 0x000fe20008000000 */
[----:B-1----:R-:W-:-:S04]  /*1400*/  UIADD3 UR5, UPT, UPT, UR13, 0x7f, URZ ;  /* 0x0000007f0d057890 */ /* 0x002fc8000fffe0ff */
[----:B------:R-:W-:-:S04]  /*1410*/  USHF.R.S32.HI UR4, URZ, 0x1f, UR5 ;  /* 0x0000001fff047899 */ /* 0x000fc80008011405 */
[----:B------:R-:W-:-:S04]  /*1420*/  ULEA.HI UR4, UR4, UR5, URZ, 0x7 ;  /* 0x0000000504047291 */ /* 0x000fc8000f8f38ff */
[----:B------:R-:W-:Y:S02]  /*1430*/  USHF.R.S32.HI UR15, URZ, 0x7, UR4 ;  /* 0x00000007ff0f7899 */ /* 0x000fe40008011404 */
[----:B------:R-:W-:Y:S02]  /*1440*/  UIADD3 UR4, UPT, UPT, UR13, -0x1, URZ ;  /* 0xffffffff0d047890 */ /* 0x000fe4000fffe0ff */
[----:B------:R-:W-:Y:S02]  /*1450*/  UISETP.LT.U32.AND UP0, UPT, UR15, 0x2, UPT ;  /* 0x000000020f00788c */ /* 0x000fe4000bf01070 */
[----:B------:R-:W-:Y:S02]  /*1460*/  UISETP.GE.U32.AND UP1, UPT, UR4, -0xff, UPT ;  /* 0xffffff010400788c */ /* 0x000fe4000bf26070 */
[----:B------:R-:W-:Y:S02]  /*1470*/  USEL UR14, UR15, 0x2, UP0 ;  /* 0x000000020f0e7887 */ /* 0x000fe40008000000 */
[----:B------:R-:W-:-:S02]  /*1480*/  UIADD3 UR13, UPT, UPT, UR13, 0xfe, URZ ;  /* 0x000000fe0d0d7890 */ /* 0x000fc4000fffe0ff */
[----:B------:R-:W-:Y:S02]  /*1490*/  UIADD3 UR5, UPT, UPT, UR14, -0x1, URZ ;  /* 0xffffffff0e057890 */ /* 0x000fe4000fffe0ff */
[----:B------:R-:W-:-:S03]  /*14a0*/  UIADD3 UR7, UPT, UPT, UR15, -UR14, URZ ;  /* 0x8000000e0f077290 */ /* 0x000fc6000fffe0ff */
[----:B------:R-:W-:-:S04]  /*14b0*/  @UP1 UIADD3 UR5, UPT, UPT, UR14, URZ, URZ ;  /* 0x000000ff0e051290 */ /* 0x000fc8000fffe0ff */
[----:B--2---:R-:W-:-:S12]  /*14c0*/  UIADD3 UR5, UPT, UPT, UR5, 0x1, URZ ;  /* 0x0000000105057890 */ /* 0x004fd8000fffe0ff */
.L_x_35:
[----:B------:R-:W-:Y:S01]  /*14d0*/  UISETP.NE.AND UP0, UPT, UR37, URZ, UPT ;  /* 0x000000ff2500728c */ /* 0x000fe2000bf05270 */
[----:B------:R-:W1:Y:S08]  /*14e0*/  S2UR UR37, SR_CgaCtaId ;  /* 0x00000000002579c3 */ /* 0x000e700000008800 */
[----:B------:R-:W-:Y:S05]  /*14f0*/  BRA.U UP0, `(.L_x_18) ;  /* 0x0000000100347547 */ /* 0x000fea000b800000 */
[----:B------:R-:W2:Y:S01]  /*1500*/  S2R R2, SR_CgaCtaId ;  /* 0x0000000000027919 */ /* 0x000ea20000008800 */
[----:B------:R-:W-:-:S04]  /*1510*/  MOV R3, 0x400 ;  /* 0x0000040000037802 */ /* 0x000fc80000000f00 */
[----:B--2---:R-:W-:Y:S02]  /*1520*/  LEA R3, R2, R3, 0x18 ;  /* 0x0000000302037211 */ /* 0x004fe400078ec0ff */
[----:B------:R-:W-:-:S03]  /*1530*/  SHF.L.U32 R2, R8, 0x1f, RZ ;  /* 0x0000001f08027819 */ /* 0x000fc600000006ff */
[----:B------:R-:W-:-:S04]  /*1540*/  IMAD R3, R10, 0x8, R3 ;  /* 0x000000080a037824 */ /* 0x000fc800078e0203 */
[----:B------:R-:W2:Y:S02]  /*1550*/  SYNCS.PHASECHK.TRANS64.TRYWAIT P0, [R3+URZ+0xc0], R2 ;  /* 0x0000c002030075a7 */ /* 0x000ea400080011ff */
[----:B--2---:R-:W-:Y:S05]  /*1560*/  @!P0 BRA `(.L_x_19) ;  /* 0x0000005800b48947 */ /* 0x004fea0003800000 */
.L_x_103:
[----:B------:R-:W-:Y:S01]  /*1570*/  VIADD R10, R10, 0x1 ;  /* 0x000000010a0a7836 */ /* 0x000fe20000000000 */
[----:B------:R2:W-:Y:S04]  /*1580*/  SYNCS.ARRIVE.TRANS64.A1T0 RZ, [R3+URZ+0xb0], RZ ;  /* 0x0000b0ff03ff79a7 */ /* 0x0005e800081000ff */
[----:B------:R-:W-:-:S04]  /*1590*/  ISETP.NE.AND P0, PT, R10, 0x2, PT ;  /* 0x000000020a00780c */ /* 0x000fc80003f05270 */
[----:B------:R-:W-:Y:S02]  /*15a0*/  SEL R10, R10, RZ, P0 ;  /* 0x000000ff0a0a7207 */ /* 0x000fe40000000000 */
[----:B--2---:R-:W-:-:S04]  /*15b0*/  SEL R3, RZ, 0x1, P0 ;  /* 0x00000001ff037807 */ /* 0x004fc80000000000 */
[----:B------:R-:W-:-:S07]  /*15c0*/  LOP3.LUT R8, R8, R3, RZ, 0x3c, !PT ;  /* 0x0000000308087212 */ /* 0x000fce00078e3cff */
.L_x_18:
[----:B------:R-:W-:Y:S01]  /*15d0*/  UMOV UR4, 0x400 ;  /* 0x0000040000047882 */ /* 0x000fe20000000000 */
[----:B------:R-:W-:Y:S01]  /*15e0*/  SHF.L.U32 R2, R15, 0x1f, RZ ;  /* 0x0000001f0f027819 */ /* 0x000fe200000006ff */
[----:B-1----:R-:W-:Y:S01]  /*15f0*/  ULEA UR4, UR37, UR4, 0x18 ;  /* 0x0000000425047291 */ /* 0x002fe2000f8ec0ff */
[----:B------:R-:W-:Y:S01]  /*1600*/  R2UR UR35, R21 ;  /* 0x00000000152372ca */ /* 0x000fe200000e0000 */
[----:B------:R-:W-:Y:S01]  /*1610*/  UISETP.GE.U32.AND UP0, UPT, UR13, 0xff, UPT ;  /* 0x000000ff0d00788c */ /* 0x000fe2000bf06070 */
[----:B------:R-:W-:Y:S01]  /*1620*/  R2UR UR11, R20 ;  /* 0x00000000140b72ca */ /* 0x000fe200000e0000 */
[----:B------:R-:W-:Y:S01]  /*1630*/  ULEA UR8, UR6, UR4, 0x3 ;  /* 0x0000000406087291 */ /* 0x000fe2000f8e18ff */
[----:B------:R-:W-:-:S08]  /*1640*/  UMOV UR24, URZ ;  /* 0x000000ff00187c82 */ /* 0x000fd00008000000 */
[----:B------:R1:W2:Y:S01]  /*1650*/  SYNCS.PHASECHK.TRANS64.TRYWAIT P0, [UR8+0x10], R2 ;  /* 0x00001002ff0075a7 */ /* 0x0002a20008001108 */
[----:B------:R-:W-:Y:S02]  /*1660*/  USHF.L.U32 UR35, UR35, 0x6, URZ ;  /* 0x0000000623237899 */ /* 0x000fe400080006ff */
[----:B------:R-:W-:Y:S01]  /*1670*/  USHF.L.U32 UR11, UR11, 0x7, URZ ;  /* 0x000000070b0b7899 */ /* 0x000fe200080006ff */
[----:B------:R-:W-:Y:S11]  /*1680*/  BRA.U !UP0, `(.L_x_20) ;  /* 0x0000000108a87547 */ /* 0x000ff6000b800000 */
[----:B------:R-:W-:Y:S01]  /*1690*/  UMOV UR16, URZ ;  /* 0x000000ff00107c82 */ /* 0x000fe20008000000 */
[----:B------:R-:W-:-:S05]  /*16a0*/  UMOV UR17, UR6 ;  /* 0x0000000600117c82 */ /* 0x000fca0008000000 */
.L_x_25:
[----:B-1----:R-:W-:Y:S01]  /*16b0*/  ULEA UR33, UR17, UR4, 0x3 ;  /* 0x0000000411217291 */ /* 0x002fe2000f8e18ff */
[----:B--2---:R-:W-:Y:S01]  /*16c0*/  @!P5 MOV R3, 0x6000 ;  /* 0x000060000003d802 */ /* 0x004fe20000000f00 */
[----:B--2---:R-:W-:Y:S10]  /*16d0*/  @P0 BRA `(.L_x_21) ;  /* 0x00000000000c0947 */ /* 0x004ff40003800000 */
[----:B------:R-:W-:-:S04]  /*16e0*/  SHF.L.U32 R5, R15, 0x1f, RZ ;  /* 0x0000001f0f057819 */ /* 0x000fc800000006ff */
[----:B------:R-:W2:Y:S02]  /*16f0*/  SYNCS.PHASECHK.TRANS64.TRYWAIT P0, [UR33+0x10], R5 ;  /* 0x00001005ff0075a7 */ /* 0x000ea40008001121 */
[----:B--2---:R-:W-:Y:S05]  /*1700*/  @!P0 BRA `(.L_x_22) ;  /* 0x0000005800608947 */ /* 0x004fea0003800000 */
.L_x_21:
[----:B------:R2:W-:Y:S01]  /*1710*/  @!P5 SYNCS.ARRIVE.TRANS64 RZ, [UR33], R3 ;  /* 0x00000003ffffd9a7 */ /* 0x0005e20008000021 */
[----:B------:R-:W-:Y:S04]  /*1720*/  BSSY.RECONVERGENT B0, `(.L_x_23) ;  /* 0x0000003000007945 */ /* 0x000fe80003800200 */
[----:B------:R-:W-:Y:S05]  /*1730*/  @P4 BRA `(.L_x_24) ;  /* 0x0000000000044947 */ /* 0x000fea0003800000 */
[----:B------:R-:W-:Y:S05]  /*1740*/  BPT.TRAP 0x1 ;  /* 0x000000040000795c */ /* 0x000fea0000300000 */
.L_x_24:
[----:B------:R-:W-:Y:S05]  /*1750*/  BSYNC.RECONVERGENT B0 ;  /* 0x0000000000007941 */ /* 0x000fea0003800200 */
.L_x_23:
[----:B------:R-:W-:Y:S02]  /*1760*/  UIADD3 UR6, UPT, UPT, UR17, 0x1, URZ ;  /* 0x0000000111067890 */ /* 0x000fe4000fffe0ff */
[----:B------:R-:W-:Y:S02]  /*1770*/  ULEA UR32, UR17, UR4, 0xd ;  /* 0x0000000411207291 */ /* 0x000fe4000f8e68ff */
[----:B------:R-:W-:Y:S02]  /*1780*/  UISETP.NE.AND UP0, UPT, UR6, 0x2, UPT ;  /* 0x000000020600788c */ /* 0x000fe4000bf05270 */
[----:B------:R-:W-:Y:S02]  /*1790*/  UIADD3 UR26, UP1, UPT, UR22, 0x80, URZ ;  /* 0x00000080161a7890 */ /* 0x000fe4000ff3e0ff */
[----:B------:R-:W-:Y:S02]  /*17a0*/  USEL UR9, URZ, 0x1, UP0 ;  /* 0x00000001ff097887 */ /* 0x000fe40008000000 */
[----:B------:R-:W-:-:S02]  /*17b0*/  USEL UR6, UR6, URZ, UP0 ;  /* 0x000000ff06067287 */ /* 0x000fc40008000000 */
[----:B------:R-:W-:Y:S02]  /*17c0*/  UIADD3 UR20, UP0, UPT, UR22, 0x180, URZ ;  /* 0x0000018016147890 */ /* 0x000fe4000ff1e0ff */
[----:B------:R-:W-:Y:S01]  /*17d0*/  ULEA UR8, UR6, UR4, 0x3 ;  /* 0x0000000406087291 */ /* 0x000fe2000f8e18ff */
[----:B------:R-:W-:Y:S01]  /*17e0*/  LOP3.LUT R15, R15, UR9, RZ, 0x3c, !PT ;  /* 0x000000090f0f7c12 */ /* 0x000fe2000f8e3cff */
[----:B------:R-:W-:Y:S02]  /*17f0*/  USHF.L.U32 UR34, UR16, 0x7, URZ ;  /* 0x0000000710227899 */ /* 0x000fe400080006ff */
[----:B------:R-:W-:Y:S01]  /*1800*/  UIADD3.X UR27, UPT, UPT, URZ, UR23, URZ, UP1, !UPT ;  /* 0x00000017ff1b7290 */ /* 0x000fe20008ffe4ff */
[----:B-1----:R-:W-:Y:S01]  /*1810*/  SHF.L.U32 R2, R15, 0x1f, RZ ;  /* 0x0000001f0f027819 */ /* 0x002fe200000006ff */
[----:B------:R-:W-:Y:S02]  /*1820*/  UIADD3 UR32, UPT, UPT, UR32, 0x4400, URZ ;  /* 0x0000440020207890 */ /* 0x000fe4000fffe0ff */
[----:B------:R-:W-:Y:S01]  /*1830*/  UIADD3.X UR21, UPT, UPT, URZ, UR23, URZ, UP0, !UPT ;  /* 0x00000017ff157290 */ /* 0x000fe200087fe4ff */
[----:B------:R1:W1:Y:S01]  /*1840*/  SYNCS.PHASECHK.TRANS64.TRYWAIT P0, [UR8+0x10], R2 ;  /* 0x00001002ff0075a7 */ /* 0x0002620008001108 */
[----:B------:R-:W-:Y:S01]  /*1850*/  ULEA UR8, UR17, UR4, 0xe ;  /* 0x0000000411087291 */ /* 0x000fe2000f8e70ff */
[----:B------:R-:W-:Y:S01]  /*1860*/  UMOV UR18, 0x0 ;  /* 0x0000000000127882 */ /* 0x000fe20000000000 */
[----:B------:R-:W-:-:S02]  /*1870*/  UMOV UR19, 0x10000000 ;  /* 0x1000000000137882 */ /* 0x000fc40000000000 */
[----:B------:R-:W-:Y:S01]  /*1880*/  UIADD3 UR8, UPT, UPT, UR8, 0x8400, URZ ;  /* 0x0000840008087890 */ /* 0x000fe2000fffe0ff */
[----:B------:R1:W-:Y:S01]  /*1890*/  UTMALDG.3D [UR32], [UR26], desc[UR18] ;  /* 0x000012201a0075b4 */ /* 0x0003e20008011000 */
[----:B------:R-:W-:Y:S01]  /*18a0*/  UMOV UR12, UR36 ;  /* 0x00000024000c7c82 */ /* 0x000fe20008000000 */
[----:B------:R-:W-:Y:S01]  /*18b0*/  UMOV UR9, UR33 ;  /* 0x0000002100097c82 */ /* 0x000fe20008000000 */
[----:B------:R-:W-:Y:S01]  /*18c0*/  UMOV UR10, UR34 ;  /* 0x00000022000a7c82 */ /* 0x000fe20008000000 */
[----:B------:R-:W-:Y:S01]  /*18d0*/  UIADD3 UR16, UPT, UPT, UR16, 0x1, URZ ;  /* 0x0000000110107890 */ /* 0x000fe2000fffe0ff */
[----:B------:R-:W-:Y:S01]  /*18e0*/  UMOV UR24, UR5 ;  /* 0x0000000500187c82 */ /* 0x000fe20008000000 */
[----:B------:R-:W-:Y:S02]  /*18f0*/  UMOV UR17, UR6 ;  /* 0x0000000600117c82 */ /* 0x000fe40008000000 */
[----:B------:R1:W-:Y:S01]  /*1900*/  UTMALDG.3D [UR8], [UR20], desc[UR18] ;  /* 0x00001208140075b4 */ /* 0x0003e20008011000 */
[----:B------:R-:W-:-:S09]  /*1910*/  UISETP.NE.AND UP0, UPT, UR16, UR5, UPT ;  /* 0x000000051000728c */ /* 0x000fd2000bf05270 */
[----:B------:R-:W-:Y:S05]  /*1920*/  BRA.U UP0, `(.L_x_25) ;  /* 0xfffffffd00607547 */ /* 0x000fea000b83ffff */
.L_x_20:
[----:B-1----:R-:W-:Y:S01]  /*1930*/  ULEA UR8, UR6, UR4, 0x3 ;  /* 0x0000000406087291 */ /* 0x002fe2000f8e18ff */
[----:B------:R-:W-:Y:S01]  /*1940*/  SHF.L.U32 R2, R15, 0x1f, RZ ;  /* 0x0000001f0f027819 */ /* 0x000fe200000006ff */
[----:B------:R-:W-:Y:S01]  /*1950*/  @!P1 SYNCS.ARRIVE.TRANS64.A1T0 RZ, [UR4+0x48], RZ ;  /* 0x000048ffffff99a7 */ /* 0x000fe20008100004 */
[----:B------:R-:W-:-:S06]  /*1960*/  UISETP.GT.AND UP0, UPT, UR15, UR14, UPT ;  /* 0x0000000e0f00728c */ /* 0x000fcc000bf04270 */
[----:B--2---:R1:W2:Y:S03]  /*1970*/  SYNCS.PHASECHK.TRANS64.TRYWAIT P0, [UR8+0x10], R2 ;  /* 0x00001002ff0075a7 */ /* 0x0042a60008001108 */
[----:B------:R-:W-:Y:S05]  /*1980*/  BRA.U !UP0, `(.L_x_26) ;  /* 0x0000000108ac7547 */ /* 0x000fea000b800000 */
[----:B------:R-:W-:Y:S01]  /*1990*/  UIADD3 UR21, UPT, UPT, UR7, UR24, URZ ;  /* 0x0000001807157290 */ /* 0x000fe2000fffe0ff */
[----:B------:R-:W-:-:S11]  /*19a0*/  UMOV UR25, UR6 ;  /* 0x0000000600197c82 */ /* 0x000fd60008000000 */
.L_x_31:
[----:B-1----:R-:W-:Y:S01]  /*19b0*/  ULEA UR17, UR25, UR4, 0x3 ;  /* 0x0000000419117291 */ /* 0x002fe2000f8e18ff */
[----:B--2---:R-:W-:Y:S01]  /*19c0*/  @!P5 MOV R3, 0x6000 ;  /* 0x000060000003d802 */ /* 0x004fe20000000f00 */
[----:B--2---:R-:W-:Y:S10]  /*19d0*/  @P0 BRA `(.L_x_27) ;  /* 0x00000000000c0947 */ /* 0x004ff40003800000 */
[----:B------:R-:W-:-:S04]  /*19e0*/  SHF.L.U32 R5, R15, 0x1f, RZ ;  /* 0x0000001f0f057819 */ /* 0x000fc800000006ff */
[----:B------:R-:W2:Y:S02]  /*19f0*/  SYNCS.PHASECHK.TRANS64.TRYWAIT P0, [UR17+0x10], R5 ;  /* 0x00001005ff0075a7 */ /* 0x000ea40008001111 */
[----:B--2---:R-:W-:Y:S05]  /*1a00*/  @!P0 BRA `(.L_x_28) ;  /* 0x0000005400b88947 */ /* 0x004fea0003800000 */
.L_x_27:
[----:B------:R2:W-:Y:S01]  /*1a10*/  @!P5 SYNCS.ARRIVE.TRANS64 RZ, [UR17], R3 ;  /* 0x00000003ffffd9a7 */ /* 0x0005e20008000011 */
[----:B------:R-:W-:Y:S04]  /*1a20*/  BSSY.RECONVERGENT B0, `(.L_x_29) ;  /* 0x0000003000007945 */ /* 0x000fe80003800200 */
[----:B------:R-:W-:Y:S05]  /*1a30*/  @P4 BRA `(.L_x_30) ;  /* 0x0000000000044947 */ /* 0x000fea0003800000 */
[----:B------:R-:W-:Y:S05]  /*1a40*/  BPT.TRAP 0x1 ;  /* 0x000000040000795c */ /* 0x000fea0000300000 */
.L_x_30:
[----:B------:R-:W-:Y:S05]  /*1a50*/  BSYNC.RECONVERGENT B0 ;  /* 0x0000000000007941 */ /* 0x000fea0003800200 */
.L_x_29:
        /* <DEDUP_REMOVED lines=10> */
[----:B------:R-:W-:Y:S01]  /*1b00*/  UIADD3 UR16, UPT, UPT, UR16, 0x4400, URZ ;  /* 0x0000440010107890 */ /* 0x000fe2000fffe0ff */
[----:B-1----:R-:W-:Y:S01]  /*1b10*/  SHF.L.U32 R2, R15, 0x1f, RZ ;  /* 0x0000001f0f027819 */ /* 0x002fe200000006ff */
[----:B------:R-:W-:Y:S02]  /*1b20*/  UIADD3.X UR31, UPT, UPT, URZ, UR23, URZ, UP1, !UPT ;  /* 0x00000017ff1f7290 */ /* 0x000fe40008ffe4ff */
[----:B------:R-:W-:Y:S01]  /*1b30*/  UIADD3.X UR29, UPT, UPT, URZ, UR23, URZ, UP0, !UPT ;  /* 0x00000017ff1d7290 */ /* 0x000fe200087fe4ff */
[----:B------:R1:W1:Y:S01]  /*1b40*/  SYNCS.PHASECHK.TRANS64.TRYWAIT P0, [UR8+0x10], R2 ;  /* 0x00001002ff0075a7 */ /* 0x0002620008001108 */
[----:B------:R-:W-:Y:S01]  /*1b50*/  ULEA UR8, UR25, UR4, 0xe ;  /* 0x0000000419087291 */ /* 0x000fe2000f8e70ff */
[----:B------:R-:W-:Y:S01]  /*1b60*/  UMOV UR26, 0x0 ;  /* 0x00000000001a7882 */ /* 0x000fe20000000000 */
[----:B------:R-:W-:-:S02]  /*1b70*/  UMOV UR27, 0x10000000 ;  /* 0x10000000001b7882 */ /* 0x000fc40000000000 */
[----:B------:R-:W-:Y:S01]  /*1b80*/  UIADD3 UR8, UPT, UPT, UR8, 0x8400, URZ ;  /* 0x0000840008087890 */ /* 0x000fe2000fffe0ff */
[----:B------:R-:W-:Y:S01]  /*1b90*/  UMOV UR19, UR35 ;  /* 0x0000002300137c82 */ /* 0x000fe20008000000 */
[----:B------:R-:W-:Y:S01]  /*1ba0*/  UMOV UR20, UR36 ;  /* 0x0000002400147c82 */ /* 0x000fe20008000000 */
[----:B------:R-:W-:Y:S01]  /*1bb0*/  UMOV UR12, UR36 ;  /* 0x00000024000c7c82 */ /* 0x000fe20008000000 */
[----:B------:R-:W-:Y:S01]  /*1bc0*/  UMOV UR9, UR17 ;  /* 0x0000001100097c82 */ /* 0x000fe20008000000 */
[----:B------:R-:W-:Y:S01]  /*1bd0*/  UMOV UR10, UR18 ;  /* 0x00000012000a7c82 */ /* 0x000fe20008000000 */
[----:B------:R1:W-:Y:S01]  /*1be0*/  UTMALDG.3D [UR16], [UR30], desc[UR26] ;  /* 0x00001a101e0075b4 */ /* 0x0003e20008011000 */
[----:B------:R-:W-:Y:S01]  /*1bf0*/  UIADD3 UR24, UPT, UPT, UR24, 0x1, URZ ;  /* 0x0000000118187890 */ /* 0x000fe2000fffe0ff */
[----:B------:R-:W-:-:S03]  /*1c00*/  UMOV UR25, UR6 ;  /* 0x0000000600197c82 */ /* 0x000fc60008000000 */
[----:B------:R-:W-:Y:S01]  /*1c10*/  UISETP.NE.AND UP0, UPT, UR24, UR21, UPT ;  /* 0x000000151800728c */ /* 0x000fe2000bf05270 */
[----:B------:R1:W-:Y:S08]  /*1c20*/  UTMALDG.3D [UR8], [UR28], desc[UR26] ;  /* 0x00001a081c0075b4 */ /* 0x0003f00008011000 */
[----:B------:R-:W-:Y:S05]  /*1c30*/  BRA.U UP0, `(.L_x_31) ;  /* 0xfffffffd005c7547 */ /* 0x000fea000b83ffff */
.L_x_26:
[----:B-1----:R-:W-:Y:S01]  /*1c40*/  LEA R2, R14, UR4, 0x3 ;  /* 0x000000040e027c11 */ /* 0x002fe2000f8e18ff */
[----:B------:R-:W-:Y:S01]  /*1c50*/  NOP ;  /* 0x0000000000007918 */ /* 0x000fe20000000000 */
[----:B--2---:R-:W-:Y:S02]  /*1c60*/  SHF.L.U32 R3, R12, 0x1f, RZ ;  /* 0x0000001f0c037819 */ /* 0x004fe400000006ff */
[----:B------:R-:W-:Y:S02]  /*1c70*/  LEA R4, R14, UR4, 0x4 ;  /* 0x000000040e047c11 */ /* 0x000fe4000f8e20ff */
[----:B------:R-:W1:Y:S02]  /*1c80*/  SYNCS.PHASECHK.TRANS64.TRYWAIT P0, [R2+URZ+0x50], R3 ;  /* 0x00005003020075a7 */ /* 0x000e6400080011ff */
[----:B-1----:R-:W-:Y:S05]  /*1c90*/  @!P0 BRA `(.L_x_32) ;  /* 0x00000054002c8947 */ /* 0x002fea0003800000 */
.L_x_106:
[----:B------:R-:W2:Y:S01]  /*1ca0*/  LDS.128 R4, [R4+0xe0] ;  /* 0x0000e00004047984 */ /* 0x000ea20000000c00 */
[----:B---3--:R-:W-:Y:S01]  /*1cb0*/  ISETP.GE.AND P0, PT, R40, 0x1, PT ;  /* 0x000000012800780c */ /* 0x008fe20003f06270 */
[----:B-1----:R-:W-:Y:S01]  /*1cc0*/  VIADD R2, R2, 0x60 ;  /* 0x0000006002027836 */ /* 0x002fe20000000000 */
[----:B------:R-:W-:Y:S01]  /*1cd0*/  @!PT LDS RZ, [RZ] ;  /* 0x00000000fffff984 */ /* 0x000fe20000000800 */
[----:B------:R-:W-:Y:S01]  /*1ce0*/  @!PT LDS RZ, [RZ] ;  /* 0x00000000fffff984 */ /* 0x000fe20000000800 */
[----:B------:R-:W-:Y:S01]  /*1cf0*/  @!PT LDS RZ, [RZ] ;  /* 0x00000000fffff984 */ /* 0x000fe20000000800 */
[----:B------:R-:W-:Y:S01]  /*1d00*/  @!PT LDS RZ, [RZ] ;  /* 0x00000000fffff984 */ /* 0x000fe20000000800 */
[----:B------:R1:W-:Y:S06]  /*1d10*/  MEMBAR.ALL.CTA ;  /* 0x0000000000007992 */ /* 0x0003ec0000008000 */
[----:B-1----:R-:W1:Y:S01]  /*1d20*/  FENCE.VIEW.ASYNC.S ;  /* 0x00000000000073c6 */ /* 0x002e620000000000 */
[----:B------:R-:W-:-:S04]  /*1d30*/  PRMT R2, RZ, 0x654, R2 ;  /* 0x00000654ff027816 */ /* 0x000fc80000000002 */
[----:B-1----:R1:W-:Y:S01]  /*1d40*/  SYNCS.ARRIVE.TRANS64.RED.A1T0 RZ, [R2+URZ], RZ ;  /* 0x000000ff02ff79a7 */ /* 0x0023e200081004ff */
[----:B--2---:R-:W-:-:S13]  /*1d50*/  LOP3.LUT P2, RZ, R6, 0x1, RZ, 0xc0, !PT ;  /* 0x0000000106ff7812 */ /* 0x004fda000784c0ff */
[----:B------:R-:W-:Y:S01]  /*1d60*/  @P2 SHF.R.U32.HI R3, RZ, 0x10, R5 ;  /* 0x00000010ff032819 */ /* 0x000fe20000011605 */
[----:B------:R-:W-:Y:S01]  /*1d70*/  VOTEU.ANY UP0, P2 ;  /* 0x0000000000ff7886 */ /* 0x000fe20001000100 */
[----:B------:R-:W-:Y:S02]  /*1d80*/  @P2 MOV R13, R4 ;  /* 0x00000004000d2202 */ /* 0x000fe40000000f00 */
[----:B------:R-:W-:Y:S02]  /*1d90*/  @P2 R2UR.BROADCAST UR8, R3 ;  /* 0x00000000030822ca */ /* 0x000fe400008e0000 */
[----:B------:R-:W-:-:S11]  /*1da0*/  @P2 LOP3.LUT R11, R5, 0xffff, RZ, 0xc0, !PT ;  /* 0x0000ffff050b2812 */ /* 0x000fd600078ec0ff */
[----:B------:R-:W-:Y:S01]  /*1db0*/  @UP0 UMOV UR36, UR8 ;  /* 0x0000000800240c82 */ /* 0x000fe20008000000 */
[----:B-1----:R-:W-:Y:S05]  /*1dc0*/  @!P0 BRA `(.L_x_33) ;  /* 0x0000000000b88947 */ /* 0x002fea0003800000 */
[----:B------:R-:W4:Y:S01]  /*1dd0*/  LDC.64 R4, c[0x0][0xb18] ;  /* 0x0002c600ff047b82 */ /* 0x000f220000000a00 */
[----:B------:R-:W-:-:S07]  /*1de0*/  ISETP.NE.AND P3, PT, R40, 0x1, PT ;  /* 0x000000012800780c */ /* 0x000fce0003f65270 */
[----:B------:R-:W1:Y:S08]  /*1df0*/  LDC.64 R6, c[0x0][0xb10] ;  /* 0x0002c400ff067b82 */ /* 0x000e700000000a00 */
[----:B------:R-:W2:Y:S08]  /*1e00*/  LDC R16, c[0x0][0xb20] ;  /* 0x0002c800ff107b82 */ /* 0x000eb00000000800 */
[----:B------:R-:W3:Y:S01]  /*1e10*/  LDC R18, c[0x0][0xb0c] ;  /* 0x0002c300ff127b82 */ /* 0x000ee20000000800 */
[----:B----4-:R-:W-:Y:S01]  /*1e20*/  IMAD.HI.U32 R17, R0, R5, RZ ;  /* 0x0000000500117227 */ /* 0x010fe200078e00ff */
[----:B------:R-:W-:-:S03]  /*1e30*/  ISETP.NE.AND P0, PT, R4, 0x1, PT ;  /* 0x000000010400780c */ /* 0x000fc60003f05270 */
[----:B------:R-:W-:-:S03]  /*1e40*/  IMAD.HI.U32 R5, R11, R5, RZ ;  /* 0x000000050b057227 */ /* 0x000fc600078e00ff */
[----:B------:R-:W4:Y:S01]  /*1e50*/  LDC.64 R2, c[0x0][0xb28] ;  /* 0x0002ca00ff027b82 */ /* 0x000f220000000a00 */
[----:B-1----:R-:W-:-:S04]  /*1e60*/  IMAD.HI.U32 R20, R9, R6, RZ ;  /* 0x0000000609147227 */ /* 0x002fc800078e00ff */
[----:B------:R-:W-:Y:S01]  /*1e70*/  IMAD.HI.U32 R22, R13, R6, RZ ;  /* 0x000000060d167227 */ /* 0x000fe200078e00ff */
[----:B------:R-:W-:Y:S02]  /*1e80*/  SHF.R.U32.HI R20, RZ, R7, R20 ;  /* 0x00000007ff147219 */ /* 0x000fe40000011614 */
[-C--:B--2---:R-:W-:Y:S02]  /*1e90*/  SHF.R.U32.HI R17, RZ, R16.reuse, R17 ;  /* 0x00000010ff117219 */ /* 0x084fe40000011611 */
[----:B------:R-:W-:Y:S02]  /*1ea0*/  SHF.R.U32.HI R16, RZ, R16, R5 ;  /* 0x00000010ff107219 */ /* 0x000fe40000011605 */
[----:B------:R-:W-:Y:S02]  /*1eb0*/  SEL R17, R0, R17, !P0 ;  /* 0x0000001100117207 */ /* 0x000fe40004000000 */
[----:B------:R-:W-:Y:S02]  /*1ec0*/  SHF.R.U32.HI R22, RZ, R7, R22 ;  /* 0x00000007ff167219 */ /* 0x000fe40000011616 */
[----:B---3--:R-:W-:-:S02]  /*1ed0*/  ISETP.NE.AND P1, PT, R18, 0x1, PT ;  /* 0x000000011200780c */ /* 0x008fc40003f25270 */
[----:B------:R-:W-:Y:S02]  /*1ee0*/  SEL R5, R11, R16, !P0 ;  /* 0x000000100b057207 */ /* 0x000fe40004000000 */
[----:B------:R-:W-:Y:S02]  /*1ef0*/  SEL R19, R9, R20, !P1 ;  /* 0x0000001409137207 */ /* 0x000fe40004800000 */
[----:B------:R-:W-:Y:S01]  /*1f00*/  SEL R7, R13, R22, !P1 ;  /* 0x000000160d077207 */ /* 0x000fe20004800000 */
[----:B----4-:R-:W-:-:S04]  /*1f10*/  IMAD.HI.U32 R20, R17, R2, RZ ;  /* 0x0000000211147227 */ /* 0x010fc800078e00ff */
[----:B------:R-:W-:Y:S01]  /*1f20*/  IMAD.HI.U32 R6, R19, R2, RZ ;  /* 0x0000000213067227 */ /* 0x000fe200078e00ff */
[----:B------:R-:W-:-:S04]  /*1f30*/  @P3 SHF.R.U32.HI R17, RZ, R3, R20 ;  /* 0x00000003ff113219 */ /* 0x000fc80000011614 */
        /* <DEDUP_REMOVED lines=8> */
[----:B------:R-:W-:-:S04]  /*1fc0*/  @!P0 IMAD.HI.U32 R16, R7, R2, RZ ;  /* 0x0000000207108227 */ /* 0x000fc800078e00ff */
[----:B------:R-:W-:Y:S01]  /*1fd0*/  IMAD.MOV R2, RZ, RZ, -R6 ;  /* 0x000000ffff027224 */ /* 0x000fe200078e0a06 */
[----:B------:R-:W-:-:S03]  /*1fe0*/  @!P0 SHF.R.U32.HI R16, RZ, R3, R16 ;  /* 0x00000003ff108219 */ /* 0x000fc60000011610 */
[----:B------:R-:W-:Y:S01]  /*1ff0*/  IMAD R2, R40, R2, R5 ;  /* 0x0000000228027224 */ /* 0x000fe200078e0205 */
[----:B------:R-:W-:Y:S02]  /*2000*/  @!P0 SEL R3, R7, R16, !P3 ;  /* 0x0000001007038207 */ /* 0x000fe40005800000 */
[----:B------:R-:W-:-:S03]  /*2010*/  IADD3 R16, PT, PT, -R5, RZ, RZ ;  /* 0x000000ff05107210 */ /* 0x000fc60007ffe1ff */
[--C-:B------:R-:W-:Y:S02]  /*2020*/  @!P0 IMAD.IADD R6, R6, 0x1, -R3.reuse ;  /* 0x0000000106068824 */ /* 0x100fe400078e0a03 */
[----:B------:R-:W-:Y:S01]  /*2030*/  @!P0 IMAD R3, R2, R19, R3 ;  /* 0x0000001302038224 */ /* 0x000fe200078e0203 */
[----:B------:R-:W-:Y:S01]  /*2040*/  IADD3 R2, PT, PT, -R7, RZ, RZ ;  /* 0x000000ff07027210 */ /* 0x000fe20007ffe1ff */
[----:B------:R-:W-:Y:S02]  /*2050*/  @!P0 IMAD R5, R40, R6, R7 ;  /* 0x0000000628058224 */ /* 0x000fe400078e0207 */
[----:B------:R-:W-:Y:S02]  /*2060*/  IMAD R11, R4, R16, R11 ;  /* 0x00000010040b7224 */ /* 0x000fe400078e020b */
[----:B------:R-:W-:Y:S02]  /*2070*/  @!P0 IMAD.MOV.U32 R7, RZ, RZ, R3 ;  /* 0x000000ffff078224 */ /* 0x000fe400078e0003 */
[----:B------:R-:W-:-:S02]  /*2080*/  IMAD R2, R18, R2, R13 ;  /* 0x0000000212027224 */ /* 0x000fc400078e020d */
[----:B------:R-:W-:Y:S02]  /*2090*/  IMAD R11, R5, R4, R11 ;  /* 0x00000004050b7224 */ /* 0x000fe400078e020b */
[----:B------:R-:W-:Y:S02]  /*20a0*/  IMAD R13, R7, R18, R2 ;  /* 0x00000012070d7224 */ /* 0x000fe400078e0202 */
.L_x_33:
[----:B------:R-:W1:Y:S02]  /*20b0*/  LDCU UR8, c[0x0][0xb30] ;  /* 0x00016600ff0877ac */ /* 0x000e640008000800 */
[----:B-1----:R-:W-:-:S09]  /*20c0*/  UISETP.NE.AND UP0, UPT, UR8, 0x1, UPT ;  /* 0x000000010800788c */ /* 0x002fd2000bf05270 */
[----:B------:R-:W-:Y:S05]  /*20d0*/  BRA.U UP0, `(.L_x_34) ;  /* 0x0000000100407547 */ /* 0x000fea000b800000 */
[----:B------:R-:W1:Y:S08]  /*20e0*/  LDC.64 R4, c[0x0][0xb10] ;  /* 0x0002c400ff047b82 */ /* 0x000e700000000a00 */
[----:B------:R-:W2:Y:S08]  /*20f0*/  LDC.64 R2, c[0x0][0xb18] ;  /* 0x0002c600ff027b82 */ /* 0x000eb00000000a00 */
[----:B------:R-:W3:Y:S08]  /*2100*/  LDC R6, c[0x0][0xb20] ;  /* 0x0002c800ff067b82 */ /* 0x000ef00000000800 */
[----:B------:R-:W4:Y:S01]  /*2110*/  LDC R16, c[0x0][0xb0c] ;  /* 0x0002c300ff107b82 */ /* 0x000f220000000800 */
[----:B-1----:R-:W-:-:S05]  /*2120*/  IMAD.HI.U32 R4, R13, R4, RZ ;  /* 0x000000040d047227 */ /* 0x002fca00078e00ff */
[----:B------:R-:W-:Y:S01]  /*2130*/  SHF.R.U32.HI R4, RZ, R5, R4 ;  /* 0x00000005ff047219 */ /* 0x000fe20000011604 */
[----:B--2---:R-:W-:Y:S01]  /*2140*/  IMAD.HI.U32 R3, R11, R3, RZ ;  /* 0x000000030b037227 */ /* 0x004fe200078e00ff */
[----:B------:R-:W-:-:S04]  /*2150*/  ISETP.NE.AND P0, PT, R2, 0x1, PT ;  /* 0x000000010200780c */ /* 0x000fc80003f05270 */
[----:B---3--:R-:W-:-:S04]  /*2160*/  SHF.R.U32.HI R6, RZ, R6, R3 ;  /* 0x00000006ff067219 */ /* 0x008fc80000011603 */
[----:B------:R-:W-:Y:S02]  /*2170*/  SEL R3, R11, R6, !P0 ;  /* 0x000000060b037207 */ /* 0x000fe40004000000 */
[----:B----4-:R-:W-:-:S04]  /*2180*/  ISETP.NE.AND P1, PT, R16, 0x1, PT ;  /* 0x000000011000780c */ /* 0x010fc80003f25270 */
[----:B------:R-:W-:-:S05]  /*2190*/  SEL R4, R13, R4, !P1 ;  /* 0x000000040d047207 */ /* 0x000fca0004800000 */
[----:B------:R-:W-:Y:S02]  /*21a0*/  IMAD.IADD R5, R3, 0x1, -R4 ;  /* 0x0000000103057824 */ /* 0x000fe400078e0a04 */
[----:B------:R-:W-:Y:S02]  /*21b0*/  IMAD.IADD R3, R4, 0x1, -R3 ;  /* 0x0000000104037824 */ /* 0x000fe400078e0a03 */
[----:B------:R-:W-:Y:S02]  /*21c0*/  IMAD R13, R5, R16, R13 ;  /* 0x00000010050d7224 */ /* 0x000fe400078e020d */
[----:B------:R-:W-:-:S07]  /*21d0*/  IMAD R11, R3, R2, R11 ;  /* 0x00000002030b7224 */ /* 0x000fce00078e020b */
.L_x_34:
[----:B------:R-:W-:Y:S01]  /*21e0*/  VIADD R14, R14, 0x1 ;  /* 0x000000010e0e7836 */ /* 0x000fe20000000000 */
[----:B------:R-:W-:Y:S01]  /*21f0*/  PLOP3.LUT P1, PT, PT, PT, PT, 0x80, 0x8 ;  /* 0x000000000008781c */ /* 0x000fe20003f2f070 */
[----:B------:R-:W-:Y:S02]  /*2200*/  IMAD.IADD R21, R13, 0x1, R96 ;  /* 0x000000010d157824 */ /* 0x000fe400078e0260 */
[----:B------:R-:W-:Y:S01]  /*2210*/  IMAD.IADD R20, R11, 0x1, R94 ;  /* 0x000000010b147824 */ /* 0x000fe200078e025e */
[----:B------:R-:W-:-:S04]  /*2220*/  ISETP.NE.AND P0, PT, R14, 0x2, PT ;  /* 0x000000020e00780c */ /* 0x000fc80003f05270 */
[----:B------:R-:W-:Y:S02]  /*2230*/  SEL R3, RZ, 0x1, P0 ;  /* 0x00000001ff037807 */ /* 0x000fe40000000000 */
[----:B------:R-:W-:Y:S02]  /*2240*/  SEL R14, R14, RZ, P0 ;  /* 0x000000ff0e0e7207 */ /* 0x000fe40000000000 */
[----:B------:R-:W-:Y:S01]  /*2250*/  LOP3.LUT R12, R12, R3, RZ, 0x3c, !PT ;  /* 0x000000030c0c7212 */ /* 0x000fe200078e3cff */
[----:B------:R-:W-:Y:S06]  /*2260*/  @P2 BRA `(.L_x_35) ;  /* 0xfffffff000982947 */ /* 0x000fec000383ffff */
[----:B------:R-:W-:Y:S01]  /*2270*/  UIADD3 UR5, UPT, UPT, UR4, 0x10, URZ ;  /* 0x0000001004057890 */ /* 0x000fe2000fffe0ff */
[----:B------:R-:W-:-:S03]  /*2280*/  SHF.L.U32 R3, R15, 0x1f, RZ ;  /* 0x0000001f0f037819 */ /* 0x000fc600000006ff */
[----:B------:R-:W-:-:S09]  /*2290*/  ULEA UR4, UR6, UR5, 0x3 ;  /* 0x0000000506047291 */ /* 0x000fd2000f8e18ff */
[----:B------:R-:W1:Y:S02]  /*22a0*/  SYNCS.PHASECHK.TRANS64.TRYWAIT P0, [UR4], R3 ;  /* 0x00000003ff0075a7 */ /* 0x000e640008001104 */
[----:B-1----:R-:W-:Y:S05]  /*22b0*/  @!P0 BRA `(.L_x_36) ;  /* 0x0000004c00b88947 */ /* 0x002fea0003800000 */
.L_x_108:
[----:B------:R-:W-:-:S04]  /*22c0*/  UIADD3 UR6, UPT, UPT, UR6, 0x1, URZ ;  /* 0x0000000106067890 */ /* 0x000fc8000fffe0ff */
[----:B------:R-:W-:-:S04]  /*22d0*/  UISETP.NE.AND UP0, UPT, UR6, 0x2, UPT ;  /* 0x000000020600788c */ /* 0x000fc8000bf05270 */
[----:B------:R-:W-:Y:S02]  /*22e0*/  USEL UR4, URZ, 0x1, UP0 ;  /* 0x00000001ff047887 */ /* 0x000fe40008000000 */
[----:B------:R-:W-:-:S04]  /*22f0*/  USEL UR6, UR6, URZ, UP0 ;  /* 0x000000ff06067287 */ /* 0x000fc80008000000 */
[----:B------:R-:W-:Y:S01]  /*2300*/  ULEA UR6, UR6, UR5, 0x3 ;  /* 0x0000000506067291 */ /* 0x000fe2000f8e18ff */
[----:B-1----:R-:W-:-:S04]  /*2310*/  LOP3.LUT R3, R15, UR4, RZ, 0x3c, !PT ;  /* 0x000000040f037c12 */ /* 0x002fc8000f8e3cff */
[----:B------:R-:W-:Y:S01]  /*2320*/  SHF.L.U32 R3, R3, 0x1f, RZ ;  /* 0x0000001f03037819 */ /* 0x000fe200000006ff */
[----:B----4-:R-:W-:-:S07]  /*2330*/  IMAD.U32 R0, RZ, RZ, UR6 ;  /* 0x00000006ff007e24 */ /* 0x010fce000f8e00ff */
.L_x_37:
[----:B-1----:R1:W2:Y:S02]  /*2340*/  SYNCS.PHASECHK.TRANS64.TRYWAIT P0, [R0+URZ], R3 ;  /* 0x00000003000075a7 */ /* 0x0022a400080011ff */
[----:B--2---:R-:W-:Y:S05]  /*2350*/  @!P0 NANOSLEEP.SYNCS 0x989680 ;  /* 0x009896800000895d */ /* 0x004fea0003900000 */
[----:B------:R-:W2:Y:S02]  /*2360*/  @!P0 SYNCS.PHASECHK.TRANS64 P0, [R0+URZ], R3 ;  /* 0x00000003000085a7 */ /* 0x000ea400080010ff */
[----:B--2---:R-:W-:Y:S05]  /*2370*/  @P0 EXIT ;  /* 0x000000000000094d */ /* 0x004fea0003800000 */
[----:B------:R-:W-:Y:S05]  /*2380*/  BRA `(.L_x_37) ;  /* 0xfffffffc00ec7947 */ /* 0x000fea000383ffff */
.L_x_17:
[----:B------:R-:W-:-:S04]  /*2390*/  UISETP.NE.AND UP1, UPT, UR37, URZ, UPT ;  /* 0x000000ff2500728c */ /* 0x000fc8000bf25270 */
[----:B------:R-:W-:-:S09]  /*23a0*/  UISETP.NE.OR UP1, UPT, UR8, 0x1, UP1 ;  /* 0x000000010800788c */ /* 0x000fd20008f25670 */
[----:B------:R-:W-:Y:S05]  /*23b0*/  BRA.U UP1, `(.L_x_38) ;  /* 0x0000000501487547 */ /* 0x000fea000b800000 */
[----:B------:R-:W-:Y:S01]  /*23c0*/  ISETP.NE.AND P2, PT, R2, RZ, PT ;  /* 0x000000ff0200720c */ /* 0x000fe20003f45270 */
[----:B------:R-:W-:Y:S01]  /*23d0*/  IMAD.MOV.U32 R12, RZ, RZ, 0x1 ;  /* 0x00000001ff0c7424 */ /* 0x000fe200078e00ff */
[----:B------:R-:W-:Y:S02]  /*23e0*/  CS2R R10, SRZ ;  /* 0x00000000000a7805 */ /* 0x000fe4000001ff00 */
[----:B------:R-:W-:Y:S01]  /*23f0*/  CS2R R8, SRZ ;  /* 0x0000000000087805 */ /* 0x000fe2000001ff00 */
[----:B------:R-:W-:Y:S01]  /*2400*/  UMOV UR4, 0x400 ;  /* 0x0000040000047882 */ /* 0x000fe20000000000 */
[----:B------:R-:W-:Y:S01]  /*2410*/  UMOV UR6, URZ ;  /* 0x000000ff00067c82 */ /* 0x000fe20008000000 */
[----:B------:R-:W-:-:S12]  /*2420*/  ULEA UR37, UR37, UR4, 0x18 ;  /* 0x0000000425257291 */ /* 0x000fd8000f8ec0ff */
.L_x_42:
[----:B------:R-:W-:Y:S02]  /*2430*/  LEA R0, R8, UR37, 0x3 ;  /* 0x0000002508007c11 */ /* 0x000fe4000f8e18ff */
[----:B------:R-:W-:-:S03]  /*2440*/  SHF.L.U32 R5, R9, 0x1f, RZ ;  /* 0x0000001f09057819 */ /* 0x000fc600000006ff */
[----:B------:R-:W-:Y:S01]  /*2450*/  VIADD R4, R0, 0xc0 ;  /* 0x000000c000047836 */ /* 0x000fe20000000000 */
[----:B------:R-:W1:Y:S02]  /*2460*/  SYNCS.PHASECHK.TRANS64.TRYWAIT P0, [R0+URZ+0xb0], R5 ;  /* 0x0000b005000075a7 */ /* 0x000e6400080011ff */
[----:B-1----:R-:W-:Y:S05]  /*2470*/  @!P0 BRA `(.L_x_39) ;  /* 0x0000004c00608947 */ /* 0x002fea0003800000 */
.L_x_109:
[----:B------:R-:W-:Y:S01]  /*2480*/  ULEA UR5, UR6, UR37, 0x3 ;  /* 0x0000002506057291 */ /* 0x000fe2000f8e18ff */
[----:B------:R-:W-:Y:S02]  /*2490*/  PRMT R4, RZ, 0x654, R4 ;  /* 0x00000654ff047816 */ /* 0x000fe40000000004 */
[----:B-1----:R-:W-:Y:S01]  /*24a0*/  SHF.L.U32 R5, R12, 0x1f, RZ ;  /* 0x0000001f0c057819 */ /* 0x002fe200000006ff */
[----:B------:R-:W-:Y:S01]  /*24b0*/  UIADD3 UR4, UPT, UPT, UR5, 0x50, URZ ;  /* 0x0000005005047890 */ /* 0x000fe2000fffe0ff */
[----:B------:R1:W-:Y:S05]  /*24c0*/  SYNCS.ARRIVE.TRANS64.RED.A1T0 RZ, [R4+URZ], RZ ;  /* 0x000000ff04ff79a7 */ /* 0x0003ea00081004ff */
[----:B------:R-:W-:Y:S01]  /*24d0*/  IMAD.U32 R7, RZ, RZ, UR4 ;  /* 0x00000004ff077e24 */ /* 0x000fe2000f8e00ff */
[----:B------:R-:W2:Y:S04]  /*24e0*/  SYNCS.PHASECHK.TRANS64.TRYWAIT P0, [UR5+0x60], R5 ;  /* 0x00006005ff0075a7 */ /* 0x000ea80008001105 */
[----:B------:R-:W-:Y:S01]  /*24f0*/  PRMT R6, R2, 0x654, R7 ;  /* 0x0000065402067816 */ /* 0x000fe20000000007 */
[----:B-1----:R-:W-:Y:S01]  /*2500*/  @!P2 IMAD.MOV.U32 R4, RZ, RZ, 0x10 ;  /* 0x00000010ff04a424 */ /* 0x002fe200078e00ff */
[----:B--2---:R-:W-:Y:S06]  /*2510*/  @!P0 BRA `(.L_x_40) ;  /* 0x0000004c004c8947 */ /* 0x004fec0003800000 */
.L_x_111:
[----:B------:R-:W-:Y:S01]  /*2520*/  ULEA UR4, UR6, UR37, 0x4 ;  /* 0x0000002506047291 */ /* 0x000fe2000f8e20ff */
[----:B------:R-:W-:Y:S01]  /*2530*/  SEL R3, R6, R3, !P2 ;  /* 0x0000000306037207 */ /* 0x000fe20005000000 */
[----:B------:R-:W-:Y:S01]  /*2540*/  UIADD3 UR5, UPT, UPT, UR5, 0x50, URZ ;  /* 0x0000005005057890 */ /* 0x000fe2000fffe0ff */
[----:B-1----:R-:W-:Y:S01]  /*2550*/  LEA R0, R11, UR37, 0x3 ;  /* 0x000000250b007c11 */ /* 0x002fe2000f8e18ff */
[----:B------:R-:W-:Y:S01]  /*2560*/  UIADD3 UR4, UPT, UPT, UR4, 0xe0, URZ ;  /* 0x000000e004047890 */ /* 0x000fe2000fffe0ff */
[----:B------:R-:W-:Y:S01]  /*2570*/  SHF.L.U32 R5, R10, 0x1f, RZ ;  /* 0x0000001f0a057819 */ /* 0x000fe200000006ff */
[----:B------:R1:W-:Y:S01]  /*2580*/  @!P2 SYNCS.ARRIVE.TRANS64.RED RZ, [R3+URZ], R4 ;  /* 0x0000000403ffa9a7 */ /* 0x0003e200080004ff */
[----:B------:R-:W-:Y:S01]  /*2590*/  UIADD3 UR6, UPT, UPT, UR6, 0x1, URZ ;  /* 0x0000000106067890 */ /* 0x000fe2000fffe0ff */
[----:B------:R-:W-:-:S03]  /*25a0*/  VIADD R8, R8, 0x1 ;  /* 0x0000000108087836 */ /* 0x000fc60000000000 */
[----:B------:R-:W-:Y:S02]  /*25b0*/  UISETP.NE.AND UP0, UPT, UR6, 0x2, UPT ;  /* 0x000000020600788c */ /* 0x000fe4000bf05270 */
[----:B------:R-:W-:Y:S06]  /*25c0*/  UGETNEXTWORKID.BROADCAST [UR4], [UR5] ;  /* 0x00000000040073ca */ /* 0x000fec0008000100 */
[----:B------:R-:W-:Y:S01]  /*25d0*/  USEL UR4, URZ, 0x1, UP0 ;  /* 0x00000001ff047887 */ /* 0x000fe20008000000 */
[----:B------:R-:W-:Y:S01]  /*25e0*/  ISETP.NE.AND P0, PT, R8, 0x2, PT ;  /* 0x000000020800780c */ /* 0x000fe20003f05270 */
[----:B------:R-:W-:Y:S01]  /*25f0*/  USEL UR6, UR6, URZ, UP0 ;  /* 0x000000ff06067287 */ /* 0x000fe20008000000 */
[----:B------:R-:W2:Y:S03]  /*2600*/  SYNCS.PHASECHK.TRANS64.TRYWAIT P1, [R0+URZ+0x50], R5 ;  /* 0x00005005000075a7 */ /* 0x000ea600080211ff */
[----:B------:R-:W-:Y:S01]  /*2610*/  LOP3.LUT R12, R12, UR4, RZ, 0x3c, !PT ;  /* 0x000000040c0c7c12 */ /* 0x000fe2000f8e3cff */
[----:B-12---:R-:W-:Y:S07]  /*2620*/  @!P1 BRA `(.L_x_41) ;  /* 0x0000004c00209947 */ /* 0x006fee0003800000 */
.L_x_112:
[C---:B------:R-:W-:Y:S01]  /*2630*/  LEA R4, R11.reuse, UR37, 0x4 ;  /* 0x000000250b047c11 */ /* 0x040fe2000f8e20ff */
[----:B-1----:R-:W-:Y:S01]  /*2640*/  VIADD R0, R0, 0x60 ;  /* 0x0000006000007836 */ /* 0x002fe20000000000 */
[----:B------:R-:W-:Y:S01]  /*2650*/  SEL R8, R8, RZ, P0 ;  /* 0x000000ff08087207 */ /* 0x000fe20000000000 */
[----:B------:R-:W-:-:S03]  /*2660*/  VIADD R11, R11, 0x1 ;  /* 0x000000010b0b7836 */ /* 0x000fc60000000000 */
[----:B------:R-:W1:Y:S01]  /*2670*/  LDS.128 R4, [R4+0xe0] ;  /* 0x0000e00004047984 */ /* 0x000e620000000c00 */
[----:B------:R-:W-:Y:S02]  /*2680*/  PRMT R0, RZ, 0x654, R0 ;  /* 0x00000654ff007816 */ /* 0x000fe40000000000 */
[C---:B------:R-:W-:Y:S01]  /*2690*/  ISETP.NE.AND P1, PT, R11.reuse, 0x2, PT ;  /* 0x000000020b00780c */ /* 0x040fe20003f25270 */
[----:B------:R-:W-:Y:S01]  /*26a0*/  @!PT LDS RZ, [RZ] ;  /* 0x00000000fffff984 */ /* 0x000fe20000000800 */
[----:B------:R-:W-:Y:S01]  /*26b0*/  @!PT LDS RZ, [RZ] ;  /* 0x00000000fffff984 */ /* 0x000fe20000000800 */
[----:B------:R-:W-:Y:S01]  /*26c0*/  @!PT LDS RZ, [RZ] ;  /* 0x00000000fffff984 */ /* 0x000fe20000000800 */
[----:B------:R-:W-:Y:S01]  /*26d0*/  @!PT LDS RZ, [RZ] ;  /* 0x00000000fffff984 */ /* 0x000fe20000000800 */
[----:B------:R2:W-:Y:S06]  /*26e0*/  MEMBAR.ALL.CTA ;  /* 0x0000000000007992 */ /* 0x0005ec0000008000 */
[----:B--2---:R-:W2:Y:S01]  /*26f0*/  FENCE.VIEW.ASYNC.S ;  /* 0x00000000000073c6 */ /* 0x004ea20000000000 */
[----:B------:R-:W-:Y:S01]  /*2700*/  SEL R11, R11, RZ, P1 ;  /* 0x000000ff0b0b7207 */ /* 0x000fe20000800000 */
[----:B--2---:R2:W-:Y:S01]  /*2710*/  SYNCS.ARRIVE.TRANS64.RED.A1T0 RZ, [R0+URZ], RZ ;  /* 0x000000ff00ff79a7 */ /* 0x0045e200081004ff */
[----:B-1----:R-:W-:-:S02]  /*2720*/  LOP3.LUT P3, RZ, R6, 0x1, RZ, 0xc0, !PT ;  /* 0x0000000106ff7812 */ /* 0x002fc4000786c0ff */
[----:B------:R-:W-:-:S04]  /*2730*/  SEL R5, RZ, 0x1, P1 ;  /* 0x00000001ff057807 */ /* 0x000fc80000800000 */
[----:B------:R-:W-:Y:S02]  /*2740*/  LOP3.LUT R10, R10, R5, RZ, 0x3c, !PT ;  /* 0x000000050a0a7212 */ /* 0x000fe400078e3cff */
[----:B--2---:R-:W-:-:S04]  /*2750*/  SEL R0, RZ, 0x1, P0 ;  /* 0x00000001ff007807 */ /* 0x004fc80000000000 */
[----:B------:R-:W-:Y:S01]  /*2760*/  LOP3.LUT R9, R9, R0, RZ, 0x3c, !PT ;  /* 0x0000000009097212 */ /* 0x000fe200078e3cff */
[----:B------:R-:W-:Y:S06]  /*2770*/  @P3 BRA `(.L_x_42) ;  /* 0xfffffffc002c3947 */ /* 0x000fec000383ffff */
[----:B------:R-:W-:Y:S01]  /*2780*/  ULEA UR5, UR6, UR37, 0x3 ;  /* 0x0000002506057291 */ /* 0x000fe2000f8e18ff */
[----:B------:R-:W-:-:S08]  /*2790*/  SHF.L.U32 R3, R12, 0x1f, RZ ;  /* 0x0000001f0c037819 */ /* 0x000fd000000006ff */
[----:B------:R-:W1:Y:S02]  /*27a0*/  SYNCS.PHASECHK.TRANS64 P0, [UR5+0x60], R3 ;  /* 0x00006003ff0075a7 */ /* 0x000e640008001005 */
[----:B-1----:R-:W-:Y:S05]  /*27b0*/  @P0 BRA `(.L_x_43) ;  /* 0x0000000000080947 */ /* 0x002fea0003800000 */
[----:B------:R-:W1:Y:S02]  /*27c0*/  SYNCS.PHASECHK.TRANS64.TRYWAIT P0, [UR5+0x60], R3 ;  /* 0x00006003ff0075a7 */ /* 0x000e640008001105 */
[----:B-1----:R-:W-:Y:S05]  /*27d0*/  @!P0 BRA `(.L_x_44) ;  /* 0x0000004800c88947 */ /* 0x002fea0003800000 */
.L_x_43:
[----:B------:R-:W-:-:S04]  /*27e0*/  UIADD3 UR4, UPT, UPT, UR6, 0x1, URZ ;  /* 0x0000000106047890 */ /* 0x000fc8000fffe0ff */
[----:B------:R-:W-:-:S04]  /*27f0*/  UISETP.NE.AND UP0, UPT, UR4, 0x2, UPT ;  /* 0x000000020400788c */ /* 0x000fc8000bf05270 */
[----:B------:R-:W-:Y:S02]  /*2800*/  USEL UR7, URZ, 0x1, UP0 ;  /* 0x00000001ff077887 */ /* 0x000fe40008000000 */
[----:B------:R-:W-:-:S04]  /*2810*/  USEL UR4, UR4, URZ, UP0 ;  /* 0x000000ff04047287 */ /* 0x000fc80008000000 */
[----:B------:R-:W-:Y:S01]  /*2820*/  ULEA UR4, UR4, UR37, 0x3 ;  /* 0x0000002504047291 */ /* 0x000fe2000f8e18ff */
[----:B-1----:R-:W-:-:S04]  /*2830*/  LOP3.LUT R3, R12, UR7, RZ, 0x3c, !PT ;  /* 0x000000070c037c12 */ /* 0x002fc8000f8e3cff */
[----:B------:R-:W-:-:S04]  /*2840*/  SHF.L.U32 R0, R3, 0x1f, RZ ;  /* 0x0000001f03007819 */ /* 0x000fc800000006ff */
[----:B------:R-:W1:Y:S02]  /*2850*/  SYNCS.PHASECHK.TRANS64 P0, [UR4+0x60], R0 ;  /* 0x00006000ff0075a7 */ /* 0x000e640008001004 */
[----:B-1----:R-:W-:Y:S05]  /*2860*/  @P0 EXIT ;  /* 0x000000000000094d */ /* 0x002fea0003800000 */
[----:B------:R-:W-:Y:S02]  /*2870*/  SHF.L.U32 R3, R3, 0x1f, RZ ;  /* 0x0000001f03037819 */ /* 0x000fe400000006ff */
[----:B------:R-:W-:-:S07]  /*2880*/  MOV R0, UR4 ;  /* 0x0000000400007c02 */ /* 0x000fce0008000f00 */
.L_x_45:
[----:B-1----:R1:W2:Y:S02]  /*2890*/  SYNCS.PHASECHK.TRANS64.TRYWAIT P0, [R0+URZ+0x60], R3 ;  /* 0x00006003000075a7 */ /* 0x0022a400080011ff */
[----:B--2---:R-:W-:Y:S05]  /*28a0*/  @!P0 NANOSLEEP.SYNCS 0x989680 ;  /* 0x009896800000895d */ /* 0x004fea0003900000 */
[----:B------:R-:W2:Y:S02]  /*28b0*/  @!P0 SYNCS.PHASECHK.TRANS64 P0, [R0+URZ+0x60], R3 ;  /* 0x00006003000085a7 */ /* 0x000ea400080010ff */
[----:B--2---:R-:W-:Y:S05]  /*28c0*/  @P0 EXIT ;  /* 0x000000000000094d */ /* 0x004fea0003800000 */
[----:B------:R-:W-:Y:S05]  /*28d0*/  BRA `(.L_x_45) ;  /* 0xfffffffc00ec7947 */ /* 0x000fea000383ffff */
.L_x_38:
[----:B------:R-:W-:-:S09]  /*28e0*/  UISETP.NE.AND UP1, UPT, UR8, URZ, UPT ;  /* 0x000000ff0800728c */ /* 0x000fd2000bf25270 */
[----:B------:R-:W-:Y:S05]  /*28f0*/  BRA.U UP1, `(.L_x_46) ;  /* 0x0000000d01cc7547 */ /* 0x000fea000b800000 */
[----:B------:R-:W-:Y:S01]  /*2900*/  UMOV UR4, 0x40 ;  /* 0x0000004000047882 */ /* 0x000fe20000000000 */
[----:B------:R-:W-:Y:S01]  /*2910*/  NOP ;  /* 0x0000000000007918 */ /* 0x000fe20000000000 */
[----:B------:R-:W-:Y:S01]  /*2920*/  ULEA UR4, UR37, UR4, 0x18 ;  /* 0x0000000425047291 */ /* 0x000fe2000f8ec0ff */
[----:B------:R-:W-:Y:S02]  /*2930*/  UMOV UR5, 0x400 ;  /* 0x0000040000057882 */ /* 0x000fe40000000000 */
[----:B------:R-:W-:-:S06]  /*2940*/  ULEA UR37, UR37, UR5, 0x18 ;  /* 0x0000000525257291 */ /* 0x000fcc000f8ec0ff */
[----:B------:R-:W1:Y:S02]  /*2950*/  LDS.U8 R0, [UR4+0x1c] ;  /* 0x00001c04ff007984 */ /* 0x000e640008000000 */
[----:B-1----:R-:W-:-:S13]  /*2960*/  ISETP.NE.AND P0, PT, R0, RZ, PT ;  /* 0x000000ff0000720c */ /* 0x002fda0003f05270 */
[----:B------:R-:W-:Y:S05]  /*2970*/  @P0 BRA `(.L_x_47) ;  /* 0x0000000000580947 */ /* 0x000fea0003800000 */
[----:B------:R-:W-:-:S13]  /*2980*/  ELECT P0, URZ, PT ;  /* 0x0000000000ff782f */ /* 0x000fda0003800000 */
[----:B------:R-:W-:Y:S05]  /*2990*/  @!P0 BRA `(.L_x_48) ;  /* 0x0000000000608947 */ /* 0x000fea0003800000 */
[----:B------:R-:W-:Y:S01]  /*29a0*/  UMOV UR5, 0x10 ;  /* 0x0000001000057882 */ /* 0x000fe20000000000 */
[----:B------:R-:W-:Y:S01]  /*29b0*/  HFMA2 R0, -RZ, RZ, 0, 5.9604644775390625e-08 ;  /* 0x00000001ff007431 */ /* 0x000fe200000001ff */
[----:B------:R-:W-:-:S03]  /*29c0*/  MOV R2, 0xffff ;  /* 0x0000ffff00027802 */ /* 0x000fc60000000f00 */
[----:B------:R-:W-:Y:S04]  /*29d0*/  DEPBAR.LE SB1, 0x36 ;  /* 0x00009d800000791a */ /* 0x000fe80000000000 */
[----:B------:R-:W1:Y:S02]  /*29e0*/  UTCATOMSWS.FIND_AND_SET.ALIGN UP0, UR5, UR5 ;  /* 0x00000005000575e3 */ /* 0x000e640008000800 */
[----:B-1----:R-:W-:Y:S01]  /*29f0*/  MOV R3, UR5 ;  /* 0x0000000500037c02 */ /* 0x002fe20008000f00 */
[----:B------:R-:W-:Y:S06]  /*2a00*/  BRA.U UP0, `(.L_x_49) ;  /* 0x0000000100187547 */ /* 0x000fec000b800000 */
.L_x_50:
[----:B------:R-:W-:Y:S05]  /*2a10*/  NANOSLEEP 0x64 ;  /* 0x000000640000795d */ /* 0x000fea0003800000 */
[----:B------:R-:W-:-:S05]  /*2a20*/  UMOV UR5, 0x10 ;  /* 0x0000001000057882 */ /* 0x000fca0000000000 */
[----:B------:R-:W-:Y:S04]  /*2a30*/  DEPBAR.LE SB1, 0x36 ;  /* 0x00009d800000791a */ /* 0x000fe80000000000 */
[----:B------:R-:W1:Y:S02]  /*2a40*/  UTCATOMSWS.FIND_AND_SET.ALIGN UP0, UR5, UR5 ;  /* 0x00000005000575e3 */ /* 0x000e640008000800 */
[----:B-1----:R-:W-:Y:S01]  /*2a50*/  MOV R3, UR5 ;  /* 0x0000000500037c02 */ /* 0x002fe20008000f00 */
[----:B------:R-:W-:Y:S05]  /*2a60*/  BRA.U !UP0, `(.L_x_50) ;  /* 0xfffffffd08e87547 */ /* 0x000fea000b83ffff */
.L_x_49:
[-C--:B------:R-:W-:Y:S02]  /*2a70*/  SHF.L.U32 R2, R2, R3.reuse, RZ ;  /* 0x0000000302027219 */ /* 0x080fe400000006ff */
[----:B------:R-:W-:Y:S01]  /*2a80*/  SHF.L.U32 R0, R0, R3, RZ ;  /* 0x0000000300007219 */ /* 0x000fe200000006ff */
[----:B------:R-:W-:Y:S02]  /*2a90*/  IMAD.SHL.U32 R3, R3, 0x20, RZ ;  /* 0x0000002003037824 */ /* 0x000fe400078e00ff */
[----:B------:R1:W-:Y:S04]  /*2aa0*/  ATOMS.OR RZ, [UR4+0x14], R2 ;  /* 0x00001402ffff798c */ /* 0x0003e8000b000004 */
[----:B------:R1:W-:Y:S04]  /*2ab0*/  ATOMS.OR RZ, [UR4+0x18], R0 ;  /* 0x00001800ffff798c */ /* 0x0003e8000b000004 */
[----:B------:R1:W-:Y:S01]  /*2ac0*/  STS [UR37+0x100], R3 ;  /* 0x00010003ff007988 */ /* 0x0003e20008000825 */
[----:B------:R-:W-:Y:S05]  /*2ad0*/  BRA `(.L_x_48) ;  /* 0x0000000000107947 */ /* 0x000fea0003800000 */
.L_x_47:
[----:B------:R-:W-:Y:S02]  /*2ae0*/  MOV R0, 0xffffffff ;  /* 0xffffffff00007802 */ /* 0x000fe40000000f00 */
[----:B------:R-:W-:-:S03]  /*2af0*/  MOV R2, 0x2b20 ;  /* 0x00002b2000027802 */ /* 0x000fc60000000f00 */
[----:B------:R1:W-:Y:S04]  /*2b00*/  STS [UR37+0x100], R0 ;  /* 0x00010000ff007988 */ /* 0x0003e80008000825 */
[----:B-1-3-5:R-:W-:Y:S05]  /*2b10*/  CALL.REL.NOINC `($__internal_1_$__cuda_sm10x_tcgen05_guardrail_trap_phase_invalid_during_alloc) ;  /* 0x0000004c00847944 */ /* 0x02afea0003c00000 */
.L_x_48:
[----:B------:R-:W-:Y:S05]  /*2b20*/  WARPSYNC.ALL ;  /* 0x0000000000007948 */ /* 0x000fea0003800000 */
[----:B------:R-:W2:Y:S01]  /*2b30*/  S2UR UR5, SR_CgaCtaId ;  /* 0x00000000000579c3 */ /* 0x000ea20000008800 */
[----:B------:R-:W-:Y:S01]  /*2b40*/  UMOV UR4, 0x400 ;  /* 0x0000040000047882 */ /* 0x000fe20000000000 */
[----:B------:R-:W-:-:S06]  /*2b50*/  NOP ;  /* 0x0000000000007918 */ /* 0x000fcc0000000000 */
[----:B------:R-:W-:Y:S06]  /*2b60*/  BAR.ARV 0x6, 0xa0 ;  /* 0x0182800000007b1d */ /* 0x000fec0000002000 */
[----:B------:R-:W4:Y:S01]  /*2b70*/  LDCU UR7, c[0x0][0x38c] ;  /* 0x00007180ff0777ac */ /* 0x000f220008000800 */
[----:B------:R-:W-:Y:S01]  /*2b80*/  IMAD.MOV.U32 R11, RZ, RZ, 0x1 ;  /* 0x00000001ff0b7424 */ /* 0x000fe200078e00ff */
[----:B------:R-:W-:Y:S01]  /*2b90*/  CS2R R8, SRZ ;  /* 0x0000000000087805 */ /* 0x000fe2000001ff00 */
[----:B------:R-:W-:Y:S01]  /*2ba0*/  IMAD.MOV.U32 R10, RZ, RZ, RZ ;  /* 0x000000ffff0a7224 */ /* 0x000fe200078e00ff */
[----:B------:R-:W3:Y:S01]  /*2bb0*/  LDCU UR6, c[0x0][0x38c] ;  /* 0x00007180ff0677ac */ /* 0x000ee20008000800 */
[----:B------:R-:W-:Y:S01]  /*2bc0*/  UMOV UR15, URZ ;  /* 0x000000ff000f7c82 */ /* 0x000fe20008000000 */
[----:B------:R-:W-:Y:S01]  /*2bd0*/  UMOV UR14, URZ ;  /* 0x000000ff000e7c82 */ /* 0x000fe20008000000 */
[----:B--2---:R-:W-:Y:S01]  /*2be0*/  ULEA UR5, UR5, UR4, 0x18 ;  /* 0x0000000405057291 */ /* 0x004fe2000f8ec0ff */
[----:B------:R-:W-:Y:S01]  /*2bf0*/  UMOV UR24, 0x0 ;  /* 0x0000000000187882 */ /* 0x000fe20000000000 */
[----:B------:R-:W-:-:S02]  /*2c00*/  UMOV UR25, 0x4200490 ;  /* 0x0420049000197882 */ /* 0x000fc40000000000 */
[----:B------:R-:W-:Y:S02]  /*2c10*/  UIADD3 UR10, UPT, UPT, UR5, 0x4400, URZ ;  /* 0x00004400050a7890 */ /* 0x000fe4000fffe0ff */
[----:B------:R-:W-:Y:S02]  /*2c20*/  UIADD3 UR11, UPT, UPT, UR5, 0x8400, URZ ;  /* 0x00008400050b7890 */ /* 0x000fe4000fffe0ff */
[----:B----4-:R-:W-:Y:S01]  /*2c30*/  UIADD3 UR7, UPT, UPT, UR7, 0x7f, URZ ;  /* 0x0000007f07077890 */ /* 0x010fe2000fffe0ff */
[----:B-1----:R-:W1:Y:S01]  /*2c40*/  LDS R0, [UR5+0x100] ;  /* 0x00010005ff007984 */ /* 0x002e620008000800 */
[----:B------:R-:W-:Y:S02]  /*2c50*/  USHF.R.U32.HI UR10, URZ, 0x4, UR10 ;  /* 0x00000004ff0a7899 */ /* 0x000fe4000801160a */
[----:B------:R-:W-:Y:S02]  /*2c60*/  USHF.R.S32.HI UR4, URZ, 0x1f, UR7 ;  /* 0x0000001fff047899 */ /* 0x000fe40008011407 */
[----:B------:R-:W-:-:S02]  /*2c70*/  USHF.R.U32.HI UR11, URZ, 0x4, UR11 ;  /* 0x00000004ff0b7899 */ /* 0x000fc4000801160b */
[----:B------:R-:W-:Y:S02]  /*2c80*/  ULEA.HI UR4, UR4, UR7, URZ, 0x7 ;  /* 0x0000000704047291 */ /* 0x000fe4000f8f38ff */
[----:B------:R-:W-:Y:S02]  /*2c90*/  ULOP3.LUT UR10, UR10, 0x3fff, URZ, 0xc0, !UPT ;  /* 0x00003fff0a0a7892 */ /* 0x000fe4000f8ec0ff */
[----:B------:R-:W-:Y:S02]  /*2ca0*/  USHF.R.S32.HI UR4, URZ, 0x7, UR4 ;  /* 0x00000007ff047899 */ /* 0x000fe40008011404 */
[----:B------:R-:W-:Y:S02]  /*2cb0*/  ULOP3.LUT UR11, UR11, 0x3fff, URZ, 0xc0, !UPT ;  /* 0x00003fff0b0b7892 */ /* 0x000fe4000f8ec0ff */
[----:B------:R-:W-:Y:S01]  /*2cc0*/  UISETP.LT.AND UP0, UPT, UR4, 0x1, UPT ;  /* 0x000000010400788c */ /* 0x000fe2000bf01270 */
[----:B------:R-:W-:Y:S01]  /*2cd0*/  UMOV UR22, 0x0 ;  /* 0x0000000000167882 */ /* 0x000fe20000000000 */
[----:B------:R-:W-:-:S02]  /*2ce0*/  UMOV UR23, 0x4200490 ;  /* 0x0420049000177882 */ /* 0x000fc40000000000 */
[----:B------:R-:W-:Y:S02]  /*2cf0*/  USEL UR9, UR4, 0x1, !UP0 ;  /* 0x0000000104097887 */ /* 0x000fe4000c000000 */
[----:B------:R-:W-:Y:S02]  /*2d00*/  ULOP3.LUT UR10, UR10, 0x10000, URZ, 0xfc, !UPT ;  /* 0x000100000a0a7892 */ /* 0x000fe4000f8efcff */
[----:B------:R-:W-:Y:S02]  /*2d10*/  ULOP3.LUT UR11, UR11, 0x10000, URZ, 0xfc, !UPT ;  /* 0x000100000b0b7892 */ /* 0x000fe4000f8efcff */
[----:B------:R-:W-:Y:S02]  /*2d20*/  UIADD3 UR9, UPT, UPT, -UR9, URZ, URZ ;  /* 0x000000ff09097290 */ /* 0x000fe4000fffe1ff */
[----:B---3--:R-:W-:Y:S01]  /*2d30*/  UISETP.GE.AND UP3, UPT, UR6, 0x1, UPT ;  /* 0x000000010600788c */ /* 0x008fe2000bf66270 */
[----:B------:R-:W-:Y:S01]  /*2d40*/  UMOV UR20, 0x0 ;  /* 0x0000000000147882 */ /* 0x000fe20000000000 */
[----:B------:R-:W-:Y:S01]  /*2d50*/  UMOV UR21, 0x4200490 ;  /* 0x0420049000157882 */ /* 0x000fe20000000000 */
[----:B------:R-:W-:Y:S01]  /*2d60*/  UMOV UR18, 0x0 ;  /* 0x0000000000127882 */ /* 0x000fe20000000000 */
[----:B------:R-:W-:Y:S01]  /*2d70*/  UMOV UR19, 0x4200490 ;  /* 0x0420049000137882 */ /* 0x000fe20000000000 */
[----:B-1----:R-:W-:-:S15]  /*2d80*/  R2UR UR16, R0 ;  /* 0x00000000001072ca */ /* 0x002fde00000e0000 */
.L_x_57:
[----:B------:R-:W-:Y:S02]  /*2d90*/  LEA R0, R10, UR5, 0x3 ;  /* 0x000000050a007c11 */ /* 0x000fe4000f8e18ff */
[----:B------:R-:W-:Y:S02]  /*2da0*/  SHF.L.U32 R5, R9, 0x1f, RZ ;  /* 0x0000001f09057819 */ /* 0x000fe400000006ff */
[----:B------:R-:W-:Y:S01]  /*2db0*/  PLOP3.LUT P0, PT, PT, PT, UP3, 0x80, 0x8 ;  /* 0x000000000008781c */ /* 0x000fe20003f0f038 */
[----:B------:R-:W-:Y:S01]  /*2dc0*/  VIADD R3, R0, 0x60 ;  /* 0x0000006000037836 */ /* 0x000fe20000000000 */
[----:B-1----:R-:W1:Y:S02]  /*2dd0*/  SYNCS.PHASECHK.TRANS64.TRYWAIT P1, [R0+URZ+0x50], R5 ;  /* 0x00005005000075a7 */ /* 0x002e6400080211ff */
[----:B-1-3--:R-:W-:Y:S09]  /*2de0*/  @!P1 BRA `(.L_x_51) ;  /* 0x00000044005c9947 */ /* 0x00aff20003800000 */
.L_x_114:
[----:B------:R-:W-:Y:S01]  /*2df0*/  LEA R4, R10, UR5, 0x4 ;  /* 0x000000050a047c11 */ /* 0x000fe2000f8e20ff */
[----:B------:R-:W-:Y:S01]  /*2e00*/  @UP3 ULEA UR6, UR14, UR5, 0x3 ;  /* 0x000000050e063291 */ /* 0x000fe2000f8e18ff */
[----:B------:R-:W-:Y:S01]  /*2e10*/  PLOP3.LUT P2, PT, PT, PT, PT, 0x80, 0x8 ;  /* 0x000000000008781c */ /* 0x000fe20003f4f070 */
[----:B------:R-:W-:Y:S01]  /*2e20*/  ULEA UR7, UR15, UR5, 0x3 ;  /* 0x000000050f077291 */ /* 0x000fe2000f8e18ff */
[----:B------:R-:W-:Y:S02]  /*2e30*/  PRMT R3, RZ, 0x654, R3 ;  /* 0x00000654ff037816 */ /* 0x000fe40000000003 */
[----:B-1----:R-:W1:Y:S01]  /*2e40*/  LDS.128 R4, [R4+0xe0] ;  /* 0x0000e00004047984 */ /* 0x002e620000000c00 */
[----:B------:R-:W-:Y:S02]  /*2e50*/  @P0 SHF.L.U32 R2, R8, 0x1f, RZ ;  /* 0x0000001f08020819 */ /* 0x000fe400000006ff */
[----:B------:R-:W-:Y:S01]  /*2e60*/  SHF.L.U32 R0, R11, 0x1f, RZ ;  /* 0x0000001f0b007819 */ /* 0x000fe200000006ff */
[----:B------:R-:W-:Y:S01]  /*2e70*/  @!PT LDS RZ, [RZ] ;  /* 0x00000000fffff984 */ /* 0x000fe20000000800 */
[----:B------:R-:W-:Y:S01]  /*2e80*/  @!PT LDS RZ, [RZ] ;  /* 0x00000000fffff984 */ /* 0x000fe20000000800 */
[----:B------:R-:W-:Y:S01]  /*2e90*/  @!PT LDS RZ, [RZ] ;  /* 0x00000000fffff984 */ /* 0x000fe20000000800 */
[----:B------:R-:W-:Y:S01]  /*2ea0*/  @!PT LDS RZ, [RZ] ;  /* 0x00000000fffff984 */ /* 0x000fe20000000800 */
[----:B------:R2:W-:Y:S06]  /*2eb0*/  MEMBAR.ALL.CTA ;  /* 0x0000000000007992 */ /* 0x0005ec0000008000 */
[----:B--2---:R-:W2:Y:S02]  /*2ec0*/  FENCE.VIEW.ASYNC.S ;  /* 0x00000000000073c6 */ /* 0x004ea40000000000 */
[----:B--2---:R2:W-:Y:S01]  /*2ed0*/  SYNCS.ARRIVE.TRANS64.RED.A1T0 RZ, [R3+URZ], RZ ;  /* 0x000000ff03ff79a7 */ /* 0x0045e200081004ff */
[----:B------:R2:W3:Y:S01]  /*2ee0*/  @P0 SYNCS.PHASECHK.TRANS64.TRYWAIT P2, [UR6], R2 ;  /* 0x00000002ff0005a7 */ /* 0x0004e20008041106 */
[----:B------:R-:W-:Y:S01]  /*2ef0*/  ULEA.HI UR6, UR15, UR15, URZ, 0x1 ;  /* 0x0000000f0f067291 */ /* 0x000fe2000f8f08ff */
[----:B-1----:R-:W-:-:S03]  /*2f00*/  LOP3.LUT P1, RZ, R6, 0x1, RZ, 0xc0, !PT ;  /* 0x0000000106ff7812 */ /* 0x002fc6000782c0ff */
[----:B------:R-:W-:Y:S02]  /*2f10*/  USHF.L.U32 UR8, UR6, 0x6, URZ ;  /* 0x0000000606087899 */ /* 0x000fe400080006ff */
[----:B------:R-:W-:Y:S02]  /*2f20*/  ULOP3.LUT UR6, UR6, 0xffe, URZ, 0xc0, !UPT ;  /* 0x00000ffe06067892 */ /* 0x000fe4000f8ec0ff */
[----:B------:R-:W-:Y:S02]  /*2f30*/  ULOP3.LUT UR8, UR8, 0xffffff80, URZ, 0xc0, !UPT ;  /* 0xffffff8008087892 */ /* 0x000fe4000f8ec0ff */
[----:B------:R-:W-:Y:S02]  /*2f40*/  UIADD3 UR6, UPT, UPT, -UR6, UR15, URZ ;  /* 0x0000000f06067290 */ /* 0x000fe4000fffe1ff */
[----:B------:R-:W-:Y:S01]  /*2f50*/  UIADD3 UR8, UPT, UPT, UR16, UR8, URZ ;  /* 0x0000000810087290 */ /* 0x000fe2000fffe0ff */
[----:B------:R-:W1:Y:S03]  /*2f60*/  SYNCS.PHASECHK.TRANS64.TRYWAIT P0, [UR7+0x90], R0 ;  /* 0x00009000ff0075a7 */ /* 0x000e660008001107 */
[----:B------:R-:W-:Y:S01]  /*2f70*/  ULEA UR8, UR6, UR8, 0x14 ;  /* 0x0000000806087291 */ /* 0x000fe2000f8ea0ff */
[----:B-123--:R-:W-:Y:S11]  /*2f80*/  @!P0 BRA `(.L_x_52) ;  /* 0x0000004400088947 */ /* 0x00eff60003800000 */
.L_x_116:
[----:B------:R-:W-:Y:S01]  /*2f90*/  IADD3 R10, PT, PT, R10, 0x1, RZ ;  /* 0x000000010a0a7810 */ /* 0x000fe20007ffe0ff */
[----:B------:R-:W-:Y:S06]  /*2fa0*/  BRA.U !UP3, `(.L_x_53) ;  /* 0x000000010bc07547 */ /* 0x000fec000b800000 */
[----:B------:R-:W-:Y:S01]  /*2fb0*/  UPLOP3.LUT UP4, UPT, UPT, UPT, UPT, 0x40, 0x4 ;  /* 0x000000000004789c */ /* 0x000fe20003f8e870 */
[----:B------:R-:W-:Y:S01]  /*2fc0*/  UMOV UR13, UR9 ;  /* 0x00000009000d7c82 */ /* 0x000fe20008000000 */
[----:B------:R-:W-:Y:S01]  /*2fd0*/  UMOV UR12, UR4 ;  /* 0x00000004000c7c82 */ /* 0x000fe20008000000 */
[----:B------:R-:W-:-:S08]  /*2fe0*/  UMOV UR17, UR14 ;  /* 0x0000000e00117c82 */ /* 0x000fd00008000000 */
.L_x_56:
[----:B------:R-:W-:Y:S02]  /*2ff0*/  UIADD3 UR13, UPT, UPT, UR13, 0x1, URZ ;  /* 0x000000010d0d7890 */ /* 0x000fe4000fffe0ff */
[----:B--2---:R-:W-:Y:S02]  /*3000*/  ULEA UR6, UR17, UR5, 0x3 ;  /* 0x0000000511067291 */ /* 0x004fe4000f8e18ff */
[----:B------:R-:W-:Y:S01]  /*3010*/  UISETP.NE.AND UP0, UPT, UR13, URZ, UPT ;  /* 0x000000ff0d00728c */ /* 0x000fe2000bf05270 */
[----:B---3--:R-:W-:Y:S10]  /*3020*/  @P2 BRA `(.L_x_54) ;  /* 0x00000000000c2947 */ /* 0x008ff40003800000 */
[----:B-1----:R-:W-:Y:S04]  /*3030*/  SHF.L.U32 R3, R8, 0x1f, RZ ;  /* 0x0000001f08037819 */ /* 0x002fe800000006ff */
[----:B------:R-:W1:Y:S02]  /*3040*/  SYNCS.PHASECHK.TRANS64.TRYWAIT P0, [UR6], R3 ;  /* 0x00000003ff0075a7 */ /* 0x000e640008001106 */
[----:B-1----:R-:W-:Y:S05]  /*3050*/  @!P0 BRA `(.L_x_55) ;  /* 0x0000004000ec8947 */ /* 0x002fea0003800000 */
.L_x_54:
[----:B------:R-:W-:Y:S01]  /*3060*/  UISETP.NE.AND UP1, UPT, UR12, 0x1, UPT ;  /* 0x000000010c00788c */ /* 0x000fe2000bf25270 */
[----:B------:R-:W-:Y:S01]  /*3070*/  PLOP3.LUT P2, PT, PT, PT, PT, 0x80, 0x8 ;  /* 0x000000000008781c */ /* 0x000fe20003f4f070 */
[----:B------:R-:W-:Y:S02]  /*3080*/  UIADD3 UR14, UPT, UPT, UR17, 0x1, URZ ;  /* 0x00000001110e7890 */ /* 0x000fe4000fffe0ff */
[----:B------:R-:W-:Y:S02]  /*3090*/  ULEA UR28, UR17, UR11, 0xa ;  /* 0x0000000b111c7291 */ /* 0x000fe4000f8e50ff */
[----:B------:R-:W-:Y:S01]  /*30a0*/  UISETP.NE.AND UP2, UPT, UR14, 0x2, UPT ;  /* 0x000000020e00788c */ /* 0x000fe2000bf45270 */
[----:B------:R-:W-:Y:S01]  /*30b0*/  PLOP3.LUT P0, PT, PT, PT, UP1, 0x80, 0x8 ;  /* 0x000000000008781c */ /* 0x000fe20003f0f018 */
[----:B------:R-:W-:Y:S02]  /*30c0*/  UIADD3 UR40, UPT, UPT, UR28, 0x2, URZ ;  /* 0x000000021c287890 */ /* 0x000fe4000fffe0ff */
[----:B------:R-:W-:Y:S02]  /*30d0*/  USEL UR27, URZ, 0x1, UP2 ;  /* 0x00000001ff1b7887 */ /* 0x000fe40009000000 */
[----:B------:R-:W-:Y:S02]  /*30e0*/  USEL UR14, UR14, URZ, UP2 ;  /* 0x000000ff0e0e7287 */ /* 0x000fe40009000000 */
[----:B------:R-:W-:Y:S02]  /*30f0*/  UIADD3 UR36, UPT, UPT, UR28, 0x4, URZ ;  /* 0x000000041c247890 */ /* 0x000fe4000fffe0ff */
[----:B------:R-:W-:Y:S01]  /*3100*/  @UP1 ULEA UR26, UR14, UR5, 0x3 ;  /* 0x000000050e1a1291 */ /* 0x000fe2000f8e18ff */
[----:B------:R-:W-:Y:S01]  /*3110*/  LOP3.LUT R8, R8, UR27, RZ, 0x3c, !PT ;  /* 0x0000001b08087c12 */ /* 0x000fe2000f8e3cff */
[----:B------:R-:W-:Y:S02]  /*3120*/  UIADD3 UR32, UPT, UPT, UR28, 0x6, URZ ;  /* 0x000000061c207890 */ /* 0x000fe4000fffe0ff */
[----:B------:R-:W-:Y:S01]  /*3130*/  UIADD3 UR6, UPT, UPT, UR6, 0x10, URZ ;  /* 0x0000001006067890 */ /* 0x000fe2000fffe0ff */
[----:B-1----:R-:W-:Y:S01]  /*3140*/  @P0 SHF.L.U32 R0, R8, 0x1f, RZ ;  /* 0x0000001f08000819 */ /* 0x002fe200000006ff */
[----:B------:R-:W-:Y:S01]  /*3150*/  UIADD3 UR12, UPT, UPT, UR12, -0x1, URZ ;  /* 0xffffffff0c0c7890 */ /* 0x000fe2000fffe0ff */
[----:B------:R-:W-:Y:S02]  /*3160*/  UMOV UR29, 0x40004040 ;  /* 0x40004040001d7882 */ /* 0x000fe40000000000 */
[----:B------:R2:W3:Y:S01]  /*3170*/  @P0 SYNCS.PHASECHK.TRANS64.TRYWAIT P2, [UR26], R0 ;  /* 0x00000000ff0005a7 */ /* 0x0004e2000804111a */
[----:B------:R-:W-:Y:S01]  /*3180*/  ULEA UR26, UR17, UR10, 0x9 ;  /* 0x0000000a111a7291 */ /* 0x000fe2000f8e48ff */
[----:B------:R-:W-:Y:S01]  /*3190*/  UMOV UR27, 0x40004040 ;  /* 0x40004040001b7882 */ /* 0x000fe20000000000 */
[----:B------:R-:W-:Y:S02]  /*31a0*/  UMOV UR41, 0x40004040 ;  /* 0x4000404000297882 */ /* 0x000fe40000000000 */
[----:B------:R-:W-:Y:S02]  /*31b0*/  UIADD3 UR38, UPT, UPT, UR26, 0x2, URZ ;  /* 0x000000021a267890 */ /* 0x000fe4000fffe0ff */
[----:B------:R-:W-:Y:S02]  /*31c0*/  UIADD3 UR34, UPT, UPT, UR26, 0x4, URZ ;  /* 0x000000041a227890 */ /* 0x000fe4000fffe0ff */
[----:B------:R-:W-:Y:S01]  /*31d0*/  UIADD3 UR30, UPT, UPT, UR26, 0x6, URZ ;  /* 0x000000061a1e7890 */ /* 0x000fe2000fffe0ff */
[----:B------:R2:W-:Y:S01]  /*31e0*/  UTCQMMA gdesc[UR26], gdesc[UR28], tmem[UR8], tmem[UR24], idesc[UR25], UP4 ;  /* 0x00ff181c1a0075ea */ /* 0x0005e2000a000308 */
[----:B------:R-:W-:Y:S01]  /*31f0*/  UPLOP3.LUT UP4, UPT, UPT, UPT, UPT, 0x80, 0x8 ;  /* 0x000000000008789c */ /* 0x000fe20003f8f070 */
[----:B------:R-:W-:Y:S01]  /*3200*/  UMOV UR39, 0x40004040 ;  /* 0x4000404000277882 */ /* 0x000fe20000000000 */
[----:B------:R-:W-:Y:S01]  /*3210*/  UMOV UR37, 0x40004040 ;  /* 0x4000404000257882 */ /* 0x000fe20000000000 */
[----:B------:R2:W-:Y:S01]  /*3220*/  UTCQMMA gdesc[UR38], gdesc[UR40], tmem[UR8], tmem[UR22], idesc[UR23], UPT ;  /* 0x00ff1628260075ea */ /* 0x0005e2000b800308 */
[----:B------:R-:W-:Y:S01]  /*3230*/  UMOV UR35, 0x40004040 ;  /* 0x4000404000237882 */ /* 0x000fe20000000000 */
[----:B------:R-:W-:Y:S01]  /*3240*/  UMOV UR33, 0x40004040 ;  /* 0x4000404000217882 */ /* 0x000fe20000000000 */
[----:B------:R-:W-:Y:S01]  /*3250*/  UMOV UR31, 0x40004040 ;  /* 0x40004040001f7882 */ /* 0x000fe20000000000 */
[----:B------:R2:W-:Y:S01]  /*3260*/  UTCQMMA gdesc[UR34], gdesc[UR36], tmem[UR8], tmem[UR20], idesc[UR21], UPT ;  /* 0x00ff1424220075ea */ /* 0x0005e2000b800308 */
[----:B------:R2:W-:Y:S01]  /*3270*/  UTCQMMA gdesc[UR30], gdesc[UR32], tmem[UR8], tmem[UR18], idesc[UR19], UPT ;  /* 0x00ff12201e0075ea */ /* 0x0005e2000b800308 */
[----:B------:R2:W-:Y:S01]  /*3280*/  UTCBAR [UR6], URZ ;  /* 0x000000ff060073e9 */ /* 0x0005e200080000ff */
[----:B------:R-:W-:Y:S01]  /*3290*/  UMOV UR17, UR14 ;  /* 0x0000000e00117c82 */ /* 0x000fe20008000000 */
[----:B------:R-:W-:Y:S05]  /*32a0*/  BRA.U UP0, `(.L_x_56) ;  /* 0xfffffffd00507547 */ /* 0x000fea000b83ffff */
.L_x_53:
[----:B------:R-:W-:Y:S01]  /*32b0*/  UIADD3 UR15, UPT, UPT, UR15, 0x1, URZ ;  /* 0x000000010f0f7890 */ /* 0x000fe2000fffe0ff */
[C---:B------:R-:W-:Y:S01]  /*32c0*/  ISETP.NE.AND P0, PT, R10.reuse, 0x2, PT ;  /* 0x000000020a00780c */ /* 0x040fe20003f05270 */
[----:B------:R-:W-:Y:S02]  /*32d0*/  UIADD3 UR7, UPT, UPT, UR7, 0x70, URZ ;  /* 0x0000007007077890 */ /* 0x000fe4000fffe0ff */
[----:B------:R-:W-:Y:S01]  /*32e0*/  UISETP.NE.AND UP0, UPT, UR15, 0x4, UPT ;  /* 0x000000040f00788c */ /* 0x000fe2000bf05270 */
[----:B-12---:R-:W-:Y:S02]  /*32f0*/  SEL R0, RZ, 0x1, P0 ;  /* 0x00000001ff007807 */ /* 0x006fe40000000000 */
[----:B------:R-:W-:Y:S01]  /*3300*/  SEL R10, R10, RZ, P0 ;  /* 0x000000ff0a0a7207 */ /* 0x000fe20000000000 */
[----:B------:R-:W-:Y:S01]  /*3310*/  USEL UR6, URZ, 0x1, UP0 ;  /* 0x00000001ff067887 */ /* 0x000fe20008000000 */
[----:B------:R-:W-:Y:S01]  /*3320*/  LOP3.LUT R9, R9, R0, RZ, 0x3c, !PT ;  /* 0x0000000009097212 */ /* 0x000fe200078e3cff */
[----:B------:R-:W-:Y:S01]  /*3330*/  USEL UR15, UR15, URZ, UP0 ;  /* 0x000000ff0f0f7287 */ /* 0x000fe20008000000 */
[----:B------:R1:W-:Y:S03]  /*3340*/  UTCBAR [UR7], URZ ;  /* 0x000000ff070073e9 */ /* 0x0003e600080000ff */
[----:B------:R-:W-:Y:S01]  /*3350*/  LOP3.LUT R11, R11, UR6, RZ, 0x3c, !PT ;  /* 0x000000060b0b7c12 */ /* 0x000fe2000f8e3cff */
[----:B------:R-:W-:Y:S07]  /*3360*/  @P1 BRA `(.L_x_57) ;  /* 0xfffffff800881947 */ /* 0x000fee000383ffff */
[----:B------:R-:W2:Y:S01]  /*3370*/  S2UR UR4, SR_CgaCtaId ;  /* 0x00000000000479c3 */ /* 0x000ea20000008800 */
[----:B------:R-:W-:Y:S01]  /*3380*/  ELECT P0, URZ, PT ;  /* 0x0000000000ff782f */ /* 0x000fe20003800000 */
[----:B------:R-:W-:Y:S01]  /*3390*/  IMAD.MOV.U32 R0, RZ, RZ, 0x1 ;  /* 0x00000001ff007424 */ /* 0x000fe200078e00ff */
[----:B------:R-:W-:Y:S01]  /*33a0*/  UIADD3 UR5, UPT, UPT, UR5, 0x90, URZ ;  /* 0x0000009005057890 */ /* 0x000fe2000fffe0ff */
[----:B------:R-:W-:Y:S01]  /*33b0*/  SHF.L.U32 R3, R11, 0x1f, RZ ;  /* 0x0000001f0b037819 */ /* 0x000fe200000006ff */
[----:B------:R-:W-:-:S03]  /*33c0*/  UMOV UR6, 0x40 ;  /* 0x0000004000067882 */ /* 0x000fc60000000000 */
[----:B------:R-:W-:Y:S01]  /*33d0*/  UVIRTCOUNT.DEALLOC.SMPOOL 0x80 ;  /* 0x000000800000784c */ /* 0x000fe20000000000 */
[----:B--2---:R-:W-:Y:S02]  /*33e0*/  ULEA UR4, UR4, UR6, 0x18 ;  /* 0x0000000604047291 */ /* 0x004fe4000f8ec0ff */
[----:B------:R-:W-:-:S07]  /*33f0*/  ULEA UR6, UR15, UR5, 0x3 ;  /* 0x000000050f067291 */ /* 0x000fce000f8e18ff */
[----:B------:R2:W-:Y:S02]  /*3400*/  @P0 STS.U8 [UR4+0x1c], R0 ;  /* 0x00001c00ff000988 */ /* 0x0005e40008000004 */
[----:B------:R-:W4:Y:S02]  /*3410*/  SYNCS.PHASECHK.TRANS64.TRYWAIT P0, [UR6], R3 ;  /* 0x00000003ff0075a7 */ /* 0x000f240008001106 */
[----:B--2-4-:R-:W-:Y:S05]  /*3420*/  @!P0 BRA `(.L_x_58) ;  /* 0x0000004000108947 */ /* 0x014fea0003800000 */
.L_x_119:
[----:B-1----:R-:W-:-:S04]  /*3430*/  UIADD3 UR7, UPT, UPT, UR15, 0x1, URZ ;  /* 0x000000010f077890 */ /* 0x002fc8000fffe0ff */
[----:B------:R-:W-:-:S04]  /*3440*/  UISETP.NE.AND UP0, UPT, UR7, 0x4, UPT ;  /* 0x000000040700788c */ /* 0x000fc8000bf05270 */
[----:B------:R-:W-:Y:S02]  /*3450*/  USEL UR8, URZ, 0x1, UP0 ;  /* 0x00000001ff087887 */ /* 0x000fe40008000000 */
[----:B------:R-:W-:-:S04]  /*3460*/  USEL UR7, UR7, URZ, UP0 ;  /* 0x000000ff07077287 */ /* 0x000fc80008000000 */
[----:B------:R-:W-:Y:S01]  /*3470*/  ULEA UR6, UR7, UR5, 0x3 ;  /* 0x0000000507067291 */ /* 0x000fe2000f8e18ff */
[----:B------:R-:W-:-:S04]  /*3480*/  LOP3.LUT R2, R11, UR8, RZ, 0x3c, !PT ;  /* 0x000000080b027c12 */ /* 0x000fc8000f8e3cff */
[----:B--2---:R-:W-:-:S04]  /*3490*/  SHF.L.U32 R3, R2, 0x1f, RZ ;  /* 0x0000001f02037819 */ /* 0x004fc800000006ff */
[----:B------:R-:W1:Y:S02]  /*34a0*/  SYNCS.PHASECHK.TRANS64.TRYWAIT P0, [UR6], R3 ;  /* 0x00000003ff0075a7 */ /* 0x000e640008001106 */
[----:B-1----:R-:W-:Y:S05]  /*34b0*/  @!P0 BRA `(.L_x_59) ;  /* 0x0000004000048947 */ /* 0x002fea0003800000 */
.L_x_121:
[----:B------:R-:W-:-:S04]  /*34c0*/  UIADD3 UR7, UPT, UPT, UR7, 0x1, URZ ;  /* 0x0000000107077890 */ /* 0x000fc8000fffe0ff */
[----:B------:R-:W-:-:S04]  /*34d0*/  UISETP.NE.AND UP0, UPT, UR7, 0x4, UPT ;  /* 0x000000040700788c */ /* 0x000fc8000bf05270 */
[----:B------:R-:W-:Y:S02]  /*34e0*/  USEL UR8, URZ, 0x1, UP0 ;  /* 0x00000001ff087887 */ /* 0x000fe40008000000 */
[----:B------:R-:W-:-:S04]  /*34f0*/  USEL UR7, UR7, URZ, UP0 ;  /* 0x000000ff07077287 */ /* 0x000fc80008000000 */
[----:B------:R-:W-:Y:S01]  /*3500*/  ULEA UR6, UR7, UR5, 0x3 ;  /* 0x0000000507067291 */ /* 0x000fe2000f8e18ff */
[----:B------:R-:W-:-:S04]  /*3510*/  LOP3.LUT R2, R2, UR8, RZ, 0x3c, !PT ;  /* 0x0000000802027c12 */ /* 0x000fc8000f8e3cff */
[----:B-1----:R-:W-:-:S04]  /*3520*/  SHF.L.U32 R3, R2, 0x1f, RZ ;  /* 0x0000001f02037819 */ /* 0x002fc800000006ff */
[----:B------:R-:W1:Y:S02]  /*3530*/  SYNCS.PHASECHK.TRANS64.TRYWAIT P0, [UR6], R3 ;  /* 0x00000003ff0075a7 */ /* 0x000e640008001106 */
[----:B-1----:R-:W-:Y:S05]  /*3540*/  @!P0 BRA `(.L_x_60) ;  /* 0x0000003c00f88947 */ /* 0x002fea0003800000 */
.L_x_123:
[----:B------:R-:W-:-:S04]  /*3550*/  UIADD3 UR7, UPT, UPT, UR7, 0x1, URZ ;  /* 0x0000000107077890 */ /* 0x000fc8000fffe0ff */
[----:B------:R-:W-:-:S04]  /*3560*/  UISETP.NE.AND UP0, UPT, UR7, 0x4, UPT ;  /* 0x000000040700788c */ /* 0x000fc8000bf05270 */
[----:B------:R-:W-:Y:S02]  /*3570*/  USEL UR6, URZ, 0x1, UP0 ;  /* 0x00000001ff067887 */ /* 0x000fe40008000000 */
[----:B------:R-:W-:-:S04]  /*3580*/  USEL UR7, UR7, URZ, UP0 ;  /* 0x000000ff07077287 */ /* 0x000fc80008000000 */
[----:B------:R-:W-:Y:S01]  /*3590*/  ULEA UR7, UR7, UR5, 0x3 ;  /* 0x0000000507077291 */ /* 0x000fe2000f8e18ff */
[----:B-1----:R-:W-:-:S04]  /*35a0*/  LOP3.LUT R3, R2, UR6, RZ, 0x3c, !PT ;  /* 0x0000000602037c12 */ /* 0x002fc8000f8e3cff */
[----:B------:R-:W-:-:S04]  /*35b0*/  SHF.L.U32 R3, R3, 0x1f, RZ ;  /* 0x0000001f03037819 */ /* 0x000fc800000006ff */
[----:B------:R-:W1:Y:S02]  /*35c0*/  SYNCS.PHASECHK.TRANS64.TRYWAIT P0, [UR7], R3 ;  /* 0x00000003ff0075a7 */ /* 0x000e640008001107 */
[----:B-1----:R-:W-:Y:S05]  /*35d0*/  @!P0 BRA `(.L_x_61) ;  /* 0x0000003c00ec8947 */ /* 0x002fea0003800000 */
.L_x_125:
[----:B------:R-:W-:Y:S01]  /*35e0*/  NOP ;  /* 0x0000000000007918 */ /* 0x000fe20000000000 */
[----:B-1----:R-:W1:Y:S01]  /*35f0*/  LDS R0, [UR4+0x14] ;  /* 0x00001404ff007984 */ /* 0x002e620008000800 */
[----:B------:R-:W-:Y:S01]  /*3600*/  ULOP3.LUT UR6, UR16, 0xffff, URZ, 0xc0, !UPT ;  /* 0x0000ffff10067892 */ /* 0x000fe2000f8ec0ff */
[----:B------:R-:W-:Y:S01]  /*3610*/  UMOV UR8, 0xffff ;  /* 0x0000ffff00087882 */ /* 0x000fe20000000000 */
[----:B------:R-:W-:Y:S02]  /*3620*/  UMOV UR5, 0x1 ;  /* 0x0000000100057882 */ /* 0x000fe40000000000 */
[----:B------:R-:W-:-:S04]  /*3630*/  USHF.R.U32.HI UR6, URZ, 0x5, UR6 ;  /* 0x00000005ff067899 */ /* 0x000fc80008011606 */
[----:B------:R-:W-:Y:S02]  /*3640*/  USHF.L.U32 UR8, UR8, UR6, URZ ;  /* 0x0000000608087299 */ /* 0x000fe400080006ff */
[----:B------:R-:W-:-:S04]  /*3650*/  USHF.L.U32 UR5, UR5, UR6, URZ ;  /* 0x0000000605057299 */ /* 0x000fc800080006ff */
[----:B-1----:R-:W-:-:S04]  /*3660*/  LOP3.LUT R0, R0, UR8, RZ, 0xc0, !PT ;  /* 0x0000000800007c12 */ /* 0x002fc8000f8ec0ff */
[----:B------:R-:W-:-:S13]  /*3670*/  ISETP.NE.AND P0, PT, R0, UR8, PT ;  /* 0x0000000800007c0c */ /* 0x000fda000bf05270 */
[----:B------:R-:W-:Y:S05]  /*3680*/  @P0 BRA `(.L_x_62) ;  /* 0x0000000000580947 */ /* 0x000fea0003800000 */
[----:B------:R-:W1:Y:S02]  /*3690*/  LDS R0, [UR4+0x18] ;  /* 0x00001804ff007984 */ /* 0x000e640008000800 */
[----:B-1----:R-:W-:-:S04]  /*36a0*/  LOP3.LUT R0, R0, UR5, RZ, 0xc0, !PT ;  /* 0x0000000500007c12 */ /* 0x002fc8000f8ec0ff */
[----:B------:R-:W-:-:S13]  /*36b0*/  ISETP.NE.AND P0, PT, R0, UR5, PT ;  /* 0x0000000500007c0c */ /* 0x000fda000bf05270 */
[----:B------:R-:W-:Y:S05]  /*36c0*/  @P0 BRA `(.L_x_63) ;  /* 0x00000000003c0947 */ /* 0x000fea0003800000 */
[----:B------:R-:W1:Y:S01]  /*36d0*/  S2R R2, SR_LANEID ;  /* 0x0000000000027919 */ /* 0x000e620000000000 */
[----:B------:R-:W-:Y:S01]  /*36e0*/  ULOP3.LUT UR8, URZ, UR8, URZ, 0x33, !UPT ;  /* 0x00000008ff087292 */ /* 0x000fe2000f8e33ff */
[----:B------:R-:W-:Y:S01]  /*36f0*/  LOP3.LUT R4, RZ, UR5, RZ, 0x33, !PT ;  /* 0x00000005ff047c12 */ /* 0x000fe2000f8e33ff */
[----:B------:R-:W-:Y:S02]  /*3700*/  VOTEU.ANY UR7, UPT, PT ;  /* 0x0000000000077886 */ /* 0x000fe400038e0100 */
[----:B------:R-:W-:Y:S01]  /*3710*/  UFLO.U32 UR7, UR7 ;  /* 0x00000007000772bd */ /* 0x000fe200080e0000 */
[----:B------:R-:W2:Y:S01]  /*3720*/  REDUX UR5, R4 ;  /* 0x00000000040573c4 */ /* 0x000ea20000000000 */
[----:B------:R-:W-:-:S06]  /*3730*/  IMAD.U32 R0, RZ, RZ, UR8 ;  /* 0x00000008ff007e24 */ /* 0x000fcc000f8e00ff */
[----:B------:R4:W-:Y:S01]  /*3740*/  UTCATOMSWS.AND URZ, UR8 ;  /* 0x0000000800ff79e3 */ /* 0x0009e20008000000 */
[----:B------:R-:W3:Y:S01]  /*3750*/  REDUX UR6, R0 ;  /* 0x00000000000673c4 */ /* 0x000ee20000000000 */
[----:B-1----:R-:W-:Y:S01]  /*3760*/  ISETP.EQ.U32.AND P0, PT, R2, UR7, PT ;  /* 0x0000000702007c0c */ /* 0x002fe2000bf02070 */
[----:B--2---:R-:W-:Y:S01]  /*3770*/  IMAD.U32 R2, RZ, RZ, UR5 ;  /* 0x00000005ff027e24 */ /* 0x004fe2000f8e00ff */
[----:B---3--:R-:W-:-:S11]  /*3780*/  MOV R3, UR6 ;  /* 0x0000000600037c02 */ /* 0x008fd60008000f00 */
[----:B------:R4:W-:Y:S04]  /*3790*/  @P0 ATOMS.AND RZ, [UR4+0x14], R3 ;  /* 0x00001403ffff098c */ /* 0x0009e8000a800004 */
[----:B------:R4:W-:Y:S01]  /*37a0*/  @P0 ATOMS.AND RZ, [UR4+0x18], R2 ;  /* 0x00001802ffff098c */ /* 0x0009e2000a800004 */
[----:B------:R-:W-:Y:S05]  /*37b0*/  BRA `(.L_x_64) ;  /* 0x0000000000147947 */ /* 0x000fea0003800000 */
.L_x_63:
[----:B------:R-:W-:Y:S02]  /*37c0*/  MOV R2, 0x37e0 ;  /* 0x000037e000027802 */ /* 0x000fe40000000f00 */
[----:B---3-5:R-:W-:Y:S05]  /*37d0*/  CALL.REL.NOINC `($__internal_0_$__cuda_sm10x_tcgen05_guardrail_trap_col_being_dealloced_not_returned_by_alloc) ;  /* 0x0000004000487944 */ /* 0x028fea0003c00000 */
[----:B------:R-:W-:Y:S05]  /*37e0*/  BRA `(.L_x_64) ;  /* 0x0000000000087947 */ /* 0x000fea0003800000 */
.L_x_62:
[----:B------:R-:W-:Y:S02]  /*37f0*/  MOV R2, 0x3810 ;  /* 0x0000381000027802 */ /* 0x000fe40000000f00 */
[----:B---3-5:R-:W-:Y:S05]  /*3800*/  CALL.REL.NOINC `($__internal_2_$__cuda_sm10x_tcgen05_guardrail_trap_unallocated_columns_being_dealloced) ;  /* 0x0000004000547944 */ /* 0x028fea0003c00000 */
.L_x_64:
[----:B------:R-:W-:Y:S01]  /*3810*/  NOP ;  /* 0x0000000000007918 */ /* 0x000fe20000000000 */
[----:B----4-:R-:W-:Y:S05]  /*3820*/  EXIT ;  /* 0x000000000000794d */ /* 0x010fea0003800000 */
.L_x_46:
[----:B------:R-:W-:-:S09]  /*3830*/  UISETP.NE.OR UP2, UPT, UR8, 0x3, !UP2 ;  /* 0x000000030800788c */ /* 0x000fd2000d745670 */
[----:B------:R-:W-:Y:S05]  /*3840*/  BRA.U UP2, `(.L_x_65) ;  /* 0x0000000d02407547 */ /* 0x000fea000b800000 */
[----:B------:R-:W1:Y:S01]  /*3850*/  LDC R0, c[0x0][0xb30] ;  /* 0x0002cc00ff007b82 */ /* 0x000e620000000800 */
[----:B------:R-:W2:Y:S01]  /*3860*/  LDCU.64 UR8, c[0x0][0x888] ;  /* 0x00011100ff0877ac */ /* 0x000ea20008000a00 */
[----:B------:R-:W-:Y:S02]  /*3870*/  HFMA2 R29, -RZ, RZ, 0, 0 ;  /* 0x00000000ff1d7431 */ /* 0x000fe400000001ff */
[----:B------:R-:W-:Y:S01]  /*3880*/  IMAD.MOV.U32 R31, RZ, RZ, 0x1 ;  /* 0x00000001ff1f7424 */ /* 0x000fe200078e00ff */
[----:B------:R-:W-:Y:S01]  /*3890*/  MOV R23, 0x1000 ;  /* 0x0000100000177802 */ /* 0x000fe20000000f00 */
[----:B------:R-:W4:Y:S01]  /*38a0*/  LDCU.64 UR4, c[0x0][0x890] ;  /* 0x00011200ff0477ac */ /* 0x000f220008000a00 */
[----:B------:R-:W-:Y:S01]  /*38b0*/  IMAD.MOV.U32 R30, RZ, RZ, RZ ;  /* 0x000000ffff1e7224 */ /* 0x000fe200078e00ff */
[----:B------:R-:W3:Y:S01]  /*38c0*/  LDC R19, c[0x0][0x370] ;  /* 0x0000dc00ff137b82 */ /* 0x000ee20000000800 */
[----:B------:R-:W-:Y:S01]  /*38d0*/  UMOV UR7, 0x400 ;  /* 0x0000040000077882 */ /* 0x000fe20000000000 */
[----:B------:R-:W-:-:S02]  /*38e0*/  UPLOP3.LUT UP1, UPT, UPT, UPT, UPT, 0x40, 0x4 ;  /* 0x000000000004789c */ /* 0x000fc40003f2e870 */
[----:B------:R-:W-:-:S04]  /*38f0*/  ULEA UR7, UR37, UR7, 0x18 ;  /* 0x0000000725077291 */ /* 0x000fc8000f8ec0ff */
[----:B------:R-:W3:Y:S01]  /*3900*/  LDC R2, c[0x0][0xb0c] ;  /* 0x0002c300ff027b82 */ /* 0x000ee20000000800 */
[----:B------:R-:W-:Y:S02]  /*3910*/  UIADD3 UR13, UPT, UPT, UR7, 0x28, URZ ;  /* 0x00000028070d7890 */ /* 0x000fe4000fffe0ff */
[----:B--2---:R-:W-:Y:S02]  /*3920*/  UISETP.NE.U32.AND UP2, UPT, UR8, URZ, UPT ;  /* 0x000000ff0800728c */ /* 0x004fe4000bf45070 */
[----:B------:R-:W-:Y:S02]  /*3930*/  UIADD3 UR17, UPT, UPT, UR7, 0x20, URZ ;  /* 0x0000002007117890 */ /* 0x000fe4000fffe0ff */
[----:B----4-:R-:W-:Y:S01]  /*3940*/  UISETP.NE.U32.AND UP3, UPT, UR4, URZ, UPT ;  /* 0x000000ff0400728c */ /* 0x010fe2000bf65070 */
[----:B------:R-:W2:Y:S01]  /*3950*/  LDC R18, c[0x0][0xb20] ;  /* 0x0002c800ff127b82 */ /* 0x000ea20000000800 */
[----:B-1----:R-:W-:Y:S01]  /*3960*/  ISETP.NE.AND P1, PT, R0, 0x1, PT ;  /* 0x000000010000780c */ /* 0x002fe20003f25270 */
[----:B------:R-:W-:-:S02]  /*3970*/  UISETP.NE.AND.EX UP2, UPT, UR9, URZ, UPT, UP2 ;  /* 0x000000ff0900728c */ /* 0x000fc4000bf45320 */
[----:B------:R-:W-:Y:S02]  /*3980*/  UPRMT UR13, UR37, 0x654, UR13 ;  /* 0x00000654250d7896 */ /* 0x000fe4000800000d */
[----:B------:R-:W-:Y:S02]  /*3990*/  UISETP.NE.AND.EX UP3, UPT, UR5, URZ, UPT, UP3 ;  /* 0x000000ff0500728c */ /* 0x000fe4000bf65330 */
[----:B------:R-:W1:Y:S08]  /*39a0*/  LDC.64 R32, c[0x0][0x348] ;  /* 0x0000d200ff207b82 */ /* 0x000e700000000a00 */
[----:B------:R-:W4:Y:S08]  /*39b0*/  LDC.64 R16, c[0x0][0xb10] ;  /* 0x0002c400ff107b82 */ /* 0x000f300000000a00 */
[----:B------:R-:W1:Y:S08]  /*39c0*/  LDC.64 R6, c[0x0][0xb18] ;  /* 0x0002c600ff067b82 */ /* 0x000e700000000a00 */
[----:B------:R-:W1:Y:S08]  /*39d0*/  LDC.64 R4, c[0x0][0xb28] ;  /* 0x0002ca00ff047b82 */ /* 0x000e700000000a00 */
[----:B--23--:R-:W1:Y:S02]  /*39e0*/  LDC R22, c[0x0][0x374] ;  /* 0x0000dd00ff167b82 */ /* 0x00ce640000000800 */
.L_x_74:
[C---:B------:R-:W-:Y:S02]  /*39f0*/  LEA R0, R30.reuse, UR7, 0x3 ;  /* 0x000000071e007c11 */ /* 0x040fe4000f8e18ff */
[----:B------:R-:W-:Y:S02]  /*3a00*/  SHF.L.U32 R3, R29, 0x1f, RZ ;  /* 0x0000001f1d037819 */ /* 0x000fe400000006ff */
[----:B------:R-:W-:Y:S02]  /*3a10*/  LEA R24, R30, UR7, 0x4 ;  /* 0x000000071e187c11 */ /* 0x000fe4000f8e20ff */
[----:B--2---:R-:W2:Y:S02]  /*3a20*/  SYNCS.PHASECHK.TRANS64.TRYWAIT P0, [R0+URZ+0x50], R3 ;  /* 0x00005003000075a7 */ /* 0x004ea400080011ff */
[----:B--2---:R-:W-:Y:S05]  /*3a30*/  @!P0 BRA `(.L_x_66) ;  /* 0x0000003800ec8947 */ /* 0x004fea0003800000 */
.L_x_126:
[----:B------:R-:W-:Y:S01]  /*3a40*/  ISETP.GE.AND P0, PT, R40, 0x1, PT ;  /* 0x000000012800780c */ /* 0x000fe20003f06270 */
[----:B------:R-:W3:Y:S01]  /*3a50*/  LDS.128 R24, [R24+0xe0] ;  /* 0x0000e00018187984 */ /* 0x000ee20000000c00 */
[----:B--2---:R-:W-:Y:S01]  /*3a60*/  VIADD R0, R0, 0x60 ;  /* 0x0000006000007836 */ /* 0x004fe20000000000 */
[----:B------:R-:W-:Y:S01]  /*3a70*/  @!PT LDS RZ, [RZ] ;  /* 0x00000000fffff984 */ /* 0x000fe20000000800 */
[----:B------:R-:W-:Y:S01]  /*3a80*/  @!PT LDS RZ, [RZ] ;  /* 0x00000000fffff984 */ /* 0x000fe20000000800 */
[----:B------:R-:W-:Y:S01]  /*3a90*/  @!PT LDS RZ, [RZ] ;  /* 0x00000000fffff984 */ /* 0x000fe20000000800 */
[----:B------:R-:W-:Y:S01]  /*3aa0*/  @!PT LDS RZ, [RZ] ;  /* 0x00000000fffff984 */ /* 0x000fe20000000800 */
[----:B------:R2:W-:Y:S06]  /*3ab0*/  MEMBAR.ALL.CTA ;  /* 0x0000000000007992 */ /* 0x0005ec0000008000 */
[----:B--2---:R-:W2:Y:S01]  /*3ac0*/  FENCE.VIEW.ASYNC.S ;  /* 0x00000000000073c6 */ /* 0x004ea20000000000 */
[----:B------:R-:W-:Y:S04]  /*3ad0*/  PRMT R0, RZ, 0x654, R0 ;  /* 0x00000654ff007816 */ /* 0x000fe80000000000 */
[----:B--2---:R2:W-:Y:S01]  /*3ae0*/  SYNCS.ARRIVE.TRANS64.RED.A1T0 RZ, [R0+URZ], RZ ;  /* 0x000000ff00ff79a7 */ /* 0x0045e200081004ff */
[----:B---3--:R-:W-:Y:S11]  /*3af0*/  LOP3.LUT P3, RZ, R26, 0x1, RZ, 0xc0, !PT ;  /* 0x000000011aff7812 */ /* 0x008ff6000786c0ff */
[----:B------:R-:W-:Y:S02]  /*3b00*/  @!UPT UIADD3 URZ, UPT, UPT, URZ, URZ, URZ ;  /* 0x000000fffffff290 */ /* 0x000fe4000fffe0ff */
[----:B------:R-:W-:Y:S02]  /*3b10*/  @P3 MOV R13, R24 ;  /* 0x00000018000d3202 */ /* 0x000fe40000000f00 */
[----:B------:R-:W-:Y:S01]  /*3b20*/  @P3 LOP3.LUT R8, R25, 0xffff, RZ, 0xc0, !PT ;  /* 0x0000ffff19083812 */ /* 0x000fe200078ec0ff */
[----:B--2---:R-:W-:Y:S06]  /*3b30*/  @!P0 BRA `(.L_x_67) ;  /* 0x0000000000a48947 */ /* 0x004fec0003800000 */
[----:B-1----:R-:W-:Y:S01]  /*3b40*/  IMAD.HI.U32 R35, R22, R7, RZ ;  /* 0x0000000716237227 */ /* 0x002fe200078e00ff */
[----:B------:R-:W-:Y:S02]  /*3b50*/  ISETP.NE.AND P0, PT, R6, 0x1, PT ;  /* 0x000000010600780c */ /* 0x000fe40003f05270 */
[----:B------:R-:W-:Y:S01]  /*3b60*/  ISETP.NE.AND P2, PT, R40, 0x1, PT ;  /* 0x000000012800780c */ /* 0x000fe20003f45270 */
[----:B----4-:R-:W-:Y:S01]  /*3b70*/  IMAD.HI.U32 R34, R19, R16, RZ ;  /* 0x0000001013227227 */ /* 0x010fe200078e00ff */
[----:B------:R-:W-:Y:S02]  /*3b80*/  SHF.R.U32.HI R35, RZ, R18, R35 ;  /* 0x00000012ff237219 */ /* 0x000fe40000011623 */
[----:B------:R-:W-:Y:S01]  /*3b90*/  ISETP.NE.AND P4, PT, R2, 0x1, PT ;  /* 0x000000010200780c */ /* 0x000fe20003f85270 */
[----:B------:R-:W-:Y:S01]  /*3ba0*/  IMAD.HI.U32 R36, R13, R16, RZ ;  /* 0x000000100d247227 */ /* 0x000fe200078e00ff */
[----:B------:R-:W-:Y:S02]  /*3bb0*/  SHF.R.U32.HI R34, RZ, R17, R34 ;  /* 0x00000011ff227219 */ /* 0x000fe40000011622 */
[----:B------:R-:W-:Y:S01]  /*3bc0*/  SEL R3, R22, R35, !P0 ;  /* 0x0000002316037207 */ /* 0x000fe20004000000 */
[C---:B------:R-:W-:Y:S01]  /*3bd0*/  IMAD.HI.U32 R35, R8.reuse, R7, RZ ;  /* 0x0000000708237227 */ /* 0x040fe200078e00ff */
[----:B------:R-:W-:Y:S02]  /*3be0*/  SEL R11, R19, R34, !P4 ;  /* 0x00000022130b7207 */ /* 0x000fe40006000000 */
[----:B------:R-:W-:Y:S01]  /*3bf0*/  SHF.R.U32.HI R36, RZ, R17, R36 ;  /* 0x00000011ff247219 */ /* 0x000fe20000011624 */
[----:B------:R-:W-:Y:S01]  /*3c00*/  IMAD.HI.U32 R38, R3, R4, RZ ;  /* 0x0000000403267227 */ /* 0x000fe200078e00ff */
[----:B------:R-:W-:Y:S03]  /*3c10*/  SHF.R.U32.HI R35, RZ, R18, R35 ;  /* 0x00000012ff237219 */ /* 0x000fe60000011623 */
[----:B------:R-:W-:Y:S01]  /*3c20*/  IMAD.HI.U32 R34, R11, R4, RZ ;  /* 0x000000040b227227 */ /* 0x000fe200078e00ff */
[----:B------:R-:W-:Y:S02]  /*3c30*/  @P2 SHF.R.U32.HI R3, RZ, R5, R38 ;  /* 0x00000005ff032219 */ /* 0x000fe40000011626 */
[----:B------:R-:W-:Y:S02]  /*3c40*/  SEL R9, R8, R35, !P0 ;  /* 0x0000002308097207 */ /* 0x000fe40004000000 */
[----:B------:R-:W-:Y:S01]  /*3c50*/  @P2 SHF.R.U32.HI R11, RZ, R5, R34 ;  /* 0x00000005ff0b2219 */ /* 0x000fe20000011622 */
[C---:B------:R-:W-:Y:S01]  /*3c60*/  IMAD R10, R40.reuse, R3, RZ ;  /* 0x00000003280a7224 */ /* 0x040fe200078e02ff */
[----:B------:R-:W-:Y:S01]  /*3c70*/  SEL R3, R13, R36, !P4 ;  /* 0x000000240d037207 */ /* 0x000fe20006000000 */
[C---:B------:R-:W-:Y:S03]  /*3c80*/  IMAD.HI.U32 R14, R9.reuse, R4, RZ ;  /* 0x00000004090e7227 */ /* 0x040fe600078e00ff */
[----:B------:R-:W-:Y:S01]  /*3c90*/  ISETP.GE.AND P0, PT, R9, R10, PT ;  /* 0x0000000a0900720c */ /* 0x000fe20003f06270 */
[C---:B------:R-:W-:Y:S01]  /*3ca0*/  IMAD R12, R40.reuse, R11, RZ ;  /* 0x0000000b280c7224 */ /* 0x040fe200078e02ff */
[-C--:B------:R-:W-:Y:S04]  /*3cb0*/  SHF.R.U32.HI R14, RZ, R5.reuse, R14 ;  /* 0x00000005ff0e7219 */ /* 0x080fe8000001160e */
[----:B------:R-:W-:Y:S02]  /*3cc0*/  ISETP.GE.OR P0, PT, R3, R12, P0 ;  /* 0x0000000c0300720c */ /* 0x000fe40000706670 */
[----:B------:R-:W-:Y:S05]  /*3cd0*/  SEL R15, R9, R14, !P2 ;  /* 0x0000000e090f7207 */ /* 0x000fea0005000000 */
[----:B------:R-:W-:Y:S04]  /*3ce0*/  IMAD.MOV R14, RZ, RZ, -R15 ;  /* 0x000000ffff0e7224 */ /* 0x000fe800078e0a0f */
[----:B------:R-:W-:Y:S02]  /*3cf0*/  IMAD R14, R40, R14, R9 ;  /* 0x0000000e280e7224 */ /* 0x000fe400078e0209 */
[C---:B------:R-:W-:Y:S05]  /*3d00*/  @!P0 IMAD.HI.U32 R10, R3.reuse, R4, RZ ;  /* 0x00000004030a8227 */ /* 0x040fea00078e00ff */
[----:B------:R-:W-:Y:S04]  /*3d10*/  @!P0 SHF.R.U32.HI R10, RZ, R5, R10 ;  /* 0x00000005ff0a8219 */ /* 0x000fe8000001160a */
[----:B------:R-:W-:Y:S01]  /*3d20*/  @!P0 SEL R0, R3, R10, !P2 ;  /* 0x0000000a03008207 */ /* 0x000fe20005000000 */
[----:B------:R-:W-:Y:S03]  /*3d30*/  IMAD.MOV R10, RZ, RZ, -R3 ;  /* 0x000000ffff0a7224 */ /* 0x000fe600078e0a03 */
[----:B------:R-:W-:Y:S01]  /*3d40*/  @!P0 IADD3 R15, PT, PT, R15, -R0, RZ ;  /* 0x800000000f0f8210 */ /* 0x000fe20007ffe0ff */
[----:B------:R-:W-:Y:S01]  /*3d50*/  @!P0 IMAD R0, R11, R14, R0 ;  /* 0x0000000e0b008224 */ /* 0x000fe200078e0200 */
[----:B------:R-:W-:Y:S01]  /*3d60*/  IADD3 R11, PT, PT, -R9, RZ, RZ ;  /* 0x000000ff090b7210 */ /* 0x000fe20007ffe1ff */
[----:B------:R-:W-:Y:S02]  /*3d70*/  IMAD R13, R2, R10, R13 ;  /* 0x0000000a020d7224 */ /* 0x000fe400078e020d */
[----:B------:R-:W-:Y:S02]  /*3d80*/  @!P0 IMAD R9, R15, R40, R3 ;  /* 0x000000280f098224 */ /* 0x000fe400078e0203 */
[----:B------:R-:W-:Y:S02]  /*3d90*/  @!P0 IMAD.MOV.U32 R3, RZ, RZ, R0 ;  /* 0x000000ffff038224 */ /* 0x000fe400078e0000 */
[----:B------:R-:W-:Y:S02]  /*3da0*/  IMAD R8, R6, R11, R8 ;  /* 0x0000000b06087224 */ /* 0x000fe400078e0208 */
[----:B------:R-:W-:Y:S02]  /*3db0*/  IMAD R13, R3, R2, R13 ;  /* 0x00000002030d7224 */ /* 0x000fe400078e020d */
[----:B------:R-:W-:Y:S02]  /*3dc0*/  IMAD R8, R9, R6, R8 ;  /* 0x0000000609087224 */ /* 0x000fe400078e0208 */
.L_x_67:
[----:B------:R-:W-:Y:S05]  /*3dd0*/  BRA.U UP1, `(.L_x_68) ;  /* 0x0000000101107547 */ /* 0x000fea000b800000 */
[----:B------:R-:W-:Y:S04]  /*3de0*/  MOV R0, UR6 ;  /* 0x0000000600007c02 */ /* 0x000fe80008000f00 */
[----:B------:R-:W-:Y:S04]  /*3df0*/  SHF.L.U32 R3, R0, 0x1f, RZ ;  /* 0x0000001f00037819 */ /* 0x000fe800000006ff */
[----:B------:R-:W2:Y:S02]  /*3e00*/  SYNCS.PHASECHK.TRANS64.TRYWAIT P0, [UR7+0x48], R3 ;  /* 0x00004803ff0075a7 */ /* 0x000ea40008001107 */
[----:B--2---:R-:W-:Y:S05]  /*3e10*/  @!P0 BRA `(.L_x_69) ;  /* 0x0000003800088947 */ /* 0x004fea0003800000 */
.L_x_68:
[----:B------:R-:W-:Y:S02]  /*3e20*/  R2UR UR19, R21 ;  /* 0x00000000151372ca */ /* 0x000fe400000e0000 */
[----:B------:R-:W-:Y:S02]  /*3e30*/  R2UR UR18, R20 ;  /* 0x00000000141272ca */ /* 0x000fe400000e0000 */
[----:B------:R-:W-:Y:S02]  /*3e40*/  ISETP.NE.U32.AND P2, PT, RZ, UR4, PT ;  /* 0x00000004ff007c0c */ /* 0x000fe4000bf45070 */
[----:B------:R-:W-:Y:S02]  /*3e50*/  SHF.L.U32 R12, R31, 0x1f, RZ ;  /* 0x0000001f1f0c7819 */ /* 0x000fe400000006ff */
[----:B------:R-:W-:Y:S05]  /*3e60*/  ISETP.NE.AND.EX P2, PT, RZ, UR5, PT, P2 ;  /* 0x00000005ff007c0c */ /* 0x000fea000bf45320 */
[----:B------:R-:W-:Y:S02]  /*3e70*/  USHF.L.U32 UR19, UR19, 0x6, URZ ;  /* 0x0000000613137899 */ /* 0x000fe400080006ff */
[----:B------:R-:W-:Y:S01]  /*3e80*/  USHF.L.U32 UR18, UR18, 0x7, URZ ;  /* 0x0000000712127899 */ /* 0x000fe200080006ff */
[----:B------:R-:W-:Y:S11]  /*3e90*/  BRA.U !UP3, `(.L_x_70) ;  /* 0x000000010b347547 */ /* 0x000ff6000b800000 */
[----:B------:R-:W-:Y:S01]  /*3ea0*/  UPLOP3.LUT UP0, UPT, UPT, UPT, UP2, 0x80, 0x8 ;  /* 0x000000000008789c */ /* 0x000fe20003f0f020 */
[----:B--2---:R-:W-:Y:S02]  /*3eb0*/  HFMA2 R0, -RZ, RZ, 0, 5.9604644775390625e-08 ;  /* 0x00000001ff007431 */ /* 0x004fe400000001ff */
[----:B------:R-:W-:Y:S03]  /*3ec0*/  IMAD.MOV.U32 R95, RZ, RZ, 0x1 ;  /* 0x00000001ff5f7424 */ /* 0x000fe600078e00ff */
[----:B------:R-:W-:Y:S05]  /*3ed0*/  PLOP3.LUT P0, PT, PT, PT, UP0, 0x80, 0x8 ;  /* 0x000000000008781c */ /* 0x000fea0003f0f008 */
[----:B------:R-:W2:Y:S01]  /*3ee0*/  @UP0 LDCU.64 UR10, c[0x0][0x888] ;  /* 0x00011100ff0a07ac */ /* 0x000ea20008000a00 */
[----:B------:R-:W-:Y:S07]  /*3ef0*/  @UP0 UIMAD UR8, UR36, UR4, URZ ;  /* 0x00000004240802a4 */ /* 0x000fee000f8e02ff */
[----:B------:R-:W-:Y:S01]  /*3f00*/  @!P0 PRMT R95, R0, 0x7610, R95 ;  /* 0x00007610005f8816 */ /* 0x000fe2000000005f */
[----:B--2---:R-:W-:Y:S03]  /*3f10*/  @UP0 UIMAD.WIDE UR10, UR8, 0x4, UR10 ;  /* 0x00000004080a08a5 */ /* 0x004fe6000f8e020a */
[----:B------:R-:W2:Y:S03]  /*3f20*/  @!UP0 LDCU UR8, c[0x0][0x880] ;  /* 0x00011000ff0887ac */ /* 0x000ea60008000800 */
[----:B------:R-:W-:Y:S01]  /*3f30*/  IMAD.U32 R10, RZ, RZ, UR10 ;  /* 0x0000000aff0a7e24 */ /* 0x000fe2000f8e00ff */
[----:B------:R-:W-:Y:S05]  /*3f40*/  MOV R11, UR11 ;  /* 0x0000000b000b7c02 */ /* 0x000fea0008000f00 */
[----:B-----5:R3:W5:Y:S02]  /*3f50*/  @P0 LDG.E R49, desc[UR46][R10.64] ;  /* 0x0000002e0a310981 */ /* 0x020764000c1e1900 */
[----:B--23--:R-:W-:Y:S07]  /*3f60*/  @!P0 IMAD.U32 R49, RZ, RZ, UR8 ;  /* 0x00000008ff318e24 */ /* 0x00cfee000f8e00ff */
.L_x_70:
[----:B-----5:R-:W-:Y:S01]  /*3f70*/  @!P2 FSETP.EQ.AND P0, PT, R49, RZ, PT ;  /* 0x000000ff3100a20b */ /* 0x020fe20003f02000 */
[----:B------:R-:W-:Y:S01]  /*3f80*/  @!UPT UIADD3 URZ, UPT, UPT, URZ, URZ, URZ ;  /* 0x000000fffffff290 */ /* 0x000fe2000fffe0ff */
[----:B------:R-:W-:Y:S11]  /*3f90*/  @!P2 BRA `(.L_x_71) ;  /* 0x000000000014a947 */ /* 0x000ff60003800000 */
[----:B------:R-:W-:Y:S02]  /*3fa0*/  LOP3.LUT P2, RZ, R95, 0xff, RZ, 0xc0, !PT ;  /* 0x000000ff5fff7812 */ /* 0x000fe4000784c0ff */
[----:B------:R-:W-:Y:S04]  /*3fb0*/  PLOP3.LUT P0, PT, PT, PT, UP0, 0x80, 0x8 ;  /* 0x000000000008781c */ /* 0x000fe80003f0f008 */
[----:B------:R-:W-:Y:S07]  /*3fc0*/  PLOP3.LUT P0, PT, P0, PT, PT, 0x8, 0x80 ;  /* 0x000000000080781c */ /* 0x000fee000070e170 */
[----:B------:R-:W-:Y:S11]  /*3fd0*/  @P2 FSETP.EQ.AND P0, PT, R49, RZ, PT ;  /* 0x000000ff3100220b */ /* 0x000ff60003f02000 */
[----:B------:R-:W-:Y:S02]  /*3fe0*/  @!UPT UIADD3 URZ, UPT, UPT, URZ, URZ, URZ ;  /* 0x000000fffffff290 */ /* 0x000fe4000fffe0ff */
.L_x_71:
[----:B------:R-:W3:Y:S01]  /*3ff0*/  SYNCS.PHASECHK.TRANS64.TRYWAIT P2, [UR7+0x30], R12 ;  /* 0x0000300cff0075a7 */ /* 0x000ee20008041107 */
[----:B------:R-:W-:Y:S04]  /*4000*/  ELECT P4, URZ, PT ;  /* 0x0000000000ff782f */ /* 0x000fe80003880000 */
[----:B------:R-:W-:Y:S11]  /*4010*/  PLOP3.LUT P4, PT, P0, P4, PT, 0xf2, 0x2f ;  /* 0x00000000002f781c */ /* 0x000ff60000789e72 */
[----:B------:R-:W-:Y:S02]  /*4020*/  @!UPT UIADD3 URZ, UPT, UPT, URZ, URZ, URZ ;  /* 0x000000fffffff290 */ /* 0x000fe4000fffe0ff */
[----:B-1----:R-:W-:Y:S05]  /*4030*/  @!P4 IADD3 R21, P0, PT, R32, 0x580, RZ ;  /* 0x000005802015c810 */ /* 0x002fea0007f1e0ff */
[----:B------:R-:W-:Y:S01]  /*4040*/  @!P4 IMAD.X R20, RZ, RZ, R33, P0 ;  /* 0x000000ffff14c224 */ /* 0x000fe200000e0621 */
[----:B---3--:R-:W-:Y:S07]  /*4050*/  @!P2 BRA `(.L_x_72) ;  /* 0x000000340090a947 */ /* 0x008fee0003800000 */
.L_x_129:
[----:B------:R-:W3:Y:S01]  /*4060*/  LDC.64 R14, c[0x0][0xb10] ;  /* 0x0002c400ff0e7b82 */ /* 0x000ee20000000a00 */
[----:B------:R-:W-:Y:S01]  /*4070*/  @!P4 R2UR UR8, R20 ;  /* 0x000000001408c2ca */ /* 0x000fe200000e0000 */
[----:B------:R-:W-:Y:S01]  /*4080*/  VOTEU.ALL UP1, P4 ;  /* 0x0000000000ff7886 */ /* 0x000fe20002020000 */
[----:B------:R-:W-:Y:S01]  /*4090*/  @!P4 R2UR UR9, R21 ;  /* 0x000000001509c2ca */ /* 0x000fe200000e0000 */
[----:B------:R-:W-:Y:S01]  /*40a0*/  UMOV UR10, 0x0 ;  /* 0x00000000000a7882 */ /* 0x000fe20000000000 */
[----:B------:R-:W-:Y:S03]  /*40b0*/  UMOV UR11, 0x10000000 ;  /* 0x10000000000b7882 */ /* 0x000fe60000000000 */
[----:B------:R-:W5:Y:S01]  /*40c0*/  LDC.64 R10, c[0x0][0xb18] ;  /* 0x0002c600ff0a7b82 */ /* 0x000f620000000a00 */
[----:B------:R-:W-:Y:S01]  /*40d0*/  @!UP1 UIADD3 UR16, UPT, UPT, UR7, 0x200, URZ ;  /* 0x0000020007109890 */ /* 0x000fe2000fffe0ff */
[----:B------:R-:W-:Y:S01]  /*40e0*/  @P3 SHF.R.U32.HI R28, RZ, 0x10, R25 ;  /* 0x00000010ff1c3819 */ /* 0x000fe20000011619 */
[----:B------:R-:W-:Y:S01]  /*40f0*/  VOTEU.ALL UP1, P4 ;  /* 0x0000000000ff7886 */ /* 0x000fe20002020000 */
[----:B------:R-:W-:Y:S01]  /*4100*/  UMOV UR20, UR36 ;  /* 0x0000002400147c82 */ /* 0x000fe20008000000 */
[----:B------:R-:W-:Y:S03]  /*4110*/  VIADD R30, R30, 0x1 ;  /* 0x000000011e1e7836 */ /* 0x000fe60000000000 */
[----:B--2---:R-:W2:Y:S01]  /*4120*/  @!P1 LDC R0, c[0x0][0xb20] ;  /* 0x0002c800ff009b82 */ /* 0x004ea20000000800 */
[----:B------:R-:W-:Y:S01]  /*4130*/  IMAD.U32 R21, RZ, RZ, UR8 ;  /* 0x00000008ff157e24 */ /* 0x000fe2000f8e00ff */
[----:B------:R-:W-:Y:S06]  /*4140*/  UPRMT UR8, UR37, 0x654, UR17 ;  /* 0x0000065425087896 */ /* 0x000fec0008000011 */
[----:B-1----:R-:W1:Y:S01]  /*4150*/  @!P1 LDC R3, c[0x0][0xb0c] ;  /* 0x0002c300ff039b82 */ /* 0x002e620000000800 */
[----:B------:R-:W-:Y:S01]  /*4160*/  IMAD.U32 R20, RZ, RZ, UR9 ;  /* 0x00000009ff147e24 */ /* 0x000fe2000f8e00ff */
[----:B------:R-:W-:Y:S04]  /*4170*/  @!P4 R2UR UR15, R21 ;  /* 0x00000000150fc2ca */ /* 0x000fe800000e0000 */
[----:B------:R-:W-:Y:S01]  /*4180*/  @!P4 R2UR UR14, R20 ;  /* 0x00000000140ec2ca */ /* 0x000fe200000e0000 */
[----:B------:R-:W-:Y:S11]  /*4190*/  @!P4 IMAD.MOV.U32 R20, RZ, RZ, 0x1000 ;  /* 0x00001000ff14c424 */ /* 0x000ff600078e00ff */
[----:B------:R-:W-:Y:S01]  /*41a0*/  @!UPT UIADD3 URZ, UPT, UPT, URZ, URZ, URZ ;  /* 0x000000fffffff290 */ /* 0x000fe2000fffe0ff */
[----:B------:R1:W-:Y:S01]  /*41b0*/  @!UP1 UTMALDG.3D [UR16], [UR14], desc[UR10] ;  /* 0x00000a100e0095b4 */ /* 0x0003e20008011000 */
[----:B------:R1:W-:Y:S02]  /*41c0*/  @!P4 SYNCS.ARRIVE.TRANS64.RED.A0TR RZ, [UR7+0x20], R20 ;  /* 0x00002014ffffc9a7 */ /* 0x0003e40008300407 */
[----:B-1----:R-:W-:Y:S01]  /*41d0*/  @!P1 ISETP.NE.AND P2, PT, R3, 0x1, PT ;  /* 0x000000010300980c */ /* 0x002fe20003f45270 */
[C---:B---3--:R-:W-:Y:S01]  /*41e0*/  @!P1 IMAD.HI.U32 R14, R13.reuse, R14, RZ ;  /* 0x0000000e0d0e9227 */ /* 0x048fe200078e00ff */
[----:B-----5:R-:W-:Y:S03]  /*41f0*/  @!P1 ISETP.NE.AND P0, PT, R10, 0x1, PT ;  /* 0x000000010a00980c */ /* 0x020fe60003f05270 */
[C---:B------:R-:W-:Y:S01]  /*4200*/  @!P1 IMAD.HI.U32 R11, R8.reuse, R11, RZ ;  /* 0x0000000b080b9227 */ /* 0x040fe200078e00ff */
[----:B------:R-:W-:Y:S04]  /*4210*/  @!P1 SHF.R.U32.HI R14, RZ, R15, R14 ;  /* 0x0000000fff0e9219 */ /* 0x000fe8000001160e */
[----:B--2---:R-:W-:Y:S01]  /*4220*/  @!P1 SHF.R.U32.HI R9, RZ, R0, R11 ;  /* 0x00000000ff099219 */ /* 0x004fe2000001160b */
[----:B------:R-:W-:Y:S01]  /*4230*/  SYNCS.ARRIVE.TRANS64.RED.A1T0 RZ, [UR8], RZ ;  /* 0x000000ffffff79a7 */ /* 0x000fe20008100408 */
[----:B------:R-:W-:Y:S02]  /*4240*/  @!P1 SEL R14, R13, R14, !P2 ;  /* 0x0000000e0d0e9207 */ /* 0x000fe40005000000 */
[----:B------:R-:W-:Y:S01]  /*4250*/  @!P1 SEL R9, R8, R9, !P0 ;  /* 0x0000000908099207 */ /* 0x000fe20004000000 */
[----:B------:R-:W1:Y:S04]  /*4260*/  SYNCS.PHASECHK.TRANS64.TRYWAIT P5, [UR7+0x38], R12 ;  /* 0x0000380cff0075a7 */ /* 0x000e6800080a1107 */
[----:B------:R-:W-:Y:S02]  /*4270*/  @!P1 IMAD.IADD R0, R9, 0x1, -R14 ;  /* 0x0000000109009824 */ /* 0x000fe400078e0a0e */
[----:B------:R-:W-:Y:S02]  /*4280*/  @!P1 IMAD.IADD R9, R14, 0x1, -R9 ;  /* 0x000000010e099824 */ /* 0x000fe400078e0a09 */
[----:B------:R-:W-:Y:S02]  /*4290*/  @!P1 IMAD R13, R0, R3, R13 ;  /* 0x00000003000d9224 */ /* 0x000fe400078e020d */
[----:B------:R-:W-:Y:S01]  /*42a0*/  @!P1 IMAD R8, R9, R10, R8 ;  /* 0x0000000a09089224 */ /* 0x000fe200078e0208 */
[----:B-1----:R-:W-:Y:S06]  /*42b0*/  @!P5 BRA `(.L_x_73) ;  /* 0x000000340010d947 */ /* 0x002fec0003800000 */
.L_x_131:
[----:B-1----:R-:W-:Y:S01]  /*42c0*/  @!P4 IADD3 R3, P0, PT, R32, 0x580, RZ ;  /* 0x000005802003c810 */ /* 0x002fe20007f1e0ff */
[----:B------:R-:W-:Y:S01]  /*42d0*/  VOTEU.ALL UP1, P4 ;  /* 0x0000000000ff7886 */ /* 0x000fe20002020000 */
[----:B------:R-:W-:Y:S01]  /*42e0*/  UMOV UR20, 0x0 ;  /* 0x0000000000147882 */ /* 0x000fe20000000000 */
[----:B------:R-:W-:Y:S01]  /*42f0*/  UMOV UR21, 0x10000000 ;  /* 0x1000000000157882 */ /* 0x000fe20000000000 */
[----:B------:R-:W-:Y:S01]  /*4300*/  @!P4 R2UR UR9, R3 ;  /* 0x000000000309c2ca */ /* 0x000fe200000e0000 */
[----:B------:R-:W-:Y:S01]  /*4310*/  @!P4 IMAD.X R0, RZ, RZ, R33, P0 ;  /* 0x000000ffff00c224 */ /* 0x000fe200000e0621 */
[----:B------:R-:W-:Y:S01]  /*4320*/  @!UP1 UIADD3 UR10, UPT, UPT, UR18, 0x40, URZ ;  /* 0x00000040120a9890 */ /* 0x000fe2000fffe0ff */
[----:B------:R-:W-:Y:S01]  /*4330*/  ISETP.NE.AND P0, PT, R30, 0x2, PT ;  /* 0x000000021e00780c */ /* 0x000fe20003f05270 */
[----:B------:R-:W-:Y:S01]  /*4340*/  UMOV UR11, UR19 ;  /* 0x00000013000b7c82 */ /* 0x000fe20008000000 */
[----:B------:R-:W-:Y:S01]  /*4350*/  UMOV UR12, UR36 ;  /* 0x00000024000c7c82 */ /* 0x000fe20008000000 */
[----:B------:R-:W-:Y:S01]  /*4360*/  @!P4 R2UR UR8, R0 ;  /* 0x000000000008c2ca */ /* 0x000fe200000e0000 */
[----:B------:R-:W-:Y:S01]  /*4370*/  IMAD.IADD R20, R8, 0x1, R94 ;  /* 0x0000000108147824 */ /* 0x000fe200078e025e */
[----:B------:R-:W-:Y:S01]  /*4380*/  @P3 R2UR UR36, R28 ;  /* 0x000000001c2432ca */ /* 0x000fe200000e0000 */
[----:B------:R-:W-:Y:S01]  /*4390*/  IMAD.IADD R21, R13, 0x1, R96 ;  /* 0x000000010d157824 */ /* 0x000fe200078e0260 */
[----:B------:R-:W-:Y:S02]  /*43a0*/  SEL R0, RZ, 0x1, P0 ;  /* 0x00000001ff007807 */ /* 0x000fe40000000000 */
[----:B------:R-:W-:Y:S01]  /*43b0*/  LOP3.LUT R31, R31, 0x1, RZ, 0x3c, !PT ;  /* 0x000000011f1f7812 */ /* 0x000fe200078e3cff */
[----:B------:R-:W-:Y:S01]  /*43c0*/  IMAD.U32 R10, RZ, RZ, UR9 ;  /* 0x00000009ff0a7e24 */ /* 0x000fe2000f8e00ff */
[----:B------:R-:W-:Y:S01]  /*43d0*/  @!UP1 UIADD3 UR9, UPT, UPT, UR7, 0x28, URZ ;  /* 0x0000002807099890 */ /* 0x000fe2000fffe0ff */
[----:B------:R-:W-:Y:S02]  /*43e0*/  LOP3.LUT R29, R29, R0, RZ, 0x3c, !PT ;  /* 0x000000001d1d7212 */ /* 0x000fe400078e3cff */
[----:B------:R-:W-:Y:S02]  /*43f0*/  SEL R30, R30, RZ, P0 ;  /* 0x000000ff1e1e7207 */ /* 0x000fe40000000000 */
[----:B------:R-:W-:Y:S01]  /*4400*/  IMAD.U32 R11, RZ, RZ, UR8 ;  /* 0x00000008ff0b7e24 */ /* 0x000fe2000f8e00ff */
[----:B------:R-:W-:Y:S01]  /*4410*/  @!P4 R2UR UR14, R10 ;  /* 0x000000000a0ec2ca */ /* 0x000fe200000e0000 */
[----:B------:R-:W-:Y:S01]  /*4420*/  @!UP1 UIADD3 UR8, UPT, UPT, UR7, 0x1200, URZ ;  /* 0x0000120007089890 */ /* 0x000fe2000fffe0ff */
[----:B------:R-:W-:Y:S02]  /*4430*/  VOTEU.ALL UP1, P4 ;  /* 0x0000000000ff7886 */ /* 0x000fe40002020000 */
[----:B------:R-:W-:Y:S11]  /*4440*/  @!P4 R2UR UR15, R11 ;  /* 0x000000000b0fc2ca */ /* 0x000ff600000e0000 */
[----:B------:R-:W-:Y:S02]  /*4450*/  @!UPT UIADD3 URZ, UPT, UPT, URZ, URZ, URZ ;  /* 0x000000fffffff290 */ /* 0x000fe4000fffe0ff */
[----:B------:R2:W-:Y:S01]  /*4460*/  @!UP1 UTMALDG.3D [UR8], [UR14], desc[UR20] ;  /* 0x000014080e0095b4 */ /* 0x0005e20008011000 */
[----:B------:R2:W-:Y:S01]  /*4470*/  @!P4 SYNCS.ARRIVE.TRANS64.RED.A0TR RZ, [UR7+0x28], R23 ;  /* 0x00002817ffffc9a7 */ /* 0x0005e20008300407 */
[----:B------:R-:W-:Y:S01]  /*4480*/  UPLOP3.LUT UP1, UPT, UPT, UPT, UPT, 0x80, 0x8 ;  /* 0x000000000008789c */ /* 0x000fe20003f2f070 */
[----:B------:R-:W-:Y:S01]  /*4490*/  SYNCS.ARRIVE.TRANS64.RED.A1T0 RZ, [UR13], RZ ;  /* 0x000000ffffff79a7 */ /* 0x000fe2000810040d */
[----:B------:R-:W-:Y:S09]  /*44a0*/  @P3 BRA `(.L_x_74) ;  /* 0xfffffff400503947 */ /* 0x000ff2000383ffff */
[----:B------:R-:W-:-:S04]  /*44b0*/  SHF.L.U32 R3, R31, 0x1f, RZ ;  /* 0x0000001f1f037819 */ /* 0x000fc800000006ff */
[----:B------:R-:W1:Y:S02]  /*44c0*/  SYNCS.PHASECHK.TRANS64.TRYWAIT P0, [UR7+0x30], R3 ;  /* 0x00003003ff0075a7 */ /* 0x000e640008001107 */
[----:B-1----:R-:W-:Y:S05]  /*44d0*/  @!P0 BRA `(.L_x_75) ;  /* 0x0000003000a08947 */ /* 0x002fea0003800000 */
.L_x_133:
[----:B-1----:R-:W-:-:S07]  /*44e0*/  MOV R0, UR7 ;  /* 0x0000000700007c02 */ /* 0x002fce0008000f00 */
.L_x_76:
[----:B-1----:R-:W-:-:S04]  /*44f0*/  SHF.L.U32 R3, R31, 0x1f, RZ ;  /* 0x0000001f1f037819 */ /* 0x002fc800000006ff */
[----:B------:R1:W3:Y:S03]  /*4500*/  SYNCS.PHASECHK.TRANS64.TRYWAIT P0, [R0+URZ+0x38], R3 ;  /* 0x00003803000075a7 */ /* 0x0002e600080011ff */
[----:B---3--:R-:W-:Y:S05]  /*4510*/  @!P0 NANOSLEEP.SYNCS 0x989680 ;  /* 0x009896800000895d */ /* 0x008fea0003900000 */
[----:B------:R-:W3:Y:S02]  /*4520*/  @!P0 SYNCS.PHASECHK.TRANS64 P0, [R0+URZ+0x38], R3 ;  /* 0x00003803000085a7 */ /* 0x000ee400080010ff */
[----:B--23--:R-:W-:Y:S05]  /*4530*/  @P0 EXIT ;  /* 0x000000000000094d */ /* 0x00cfea0003800000 */
[----:B------:R-:W-:Y:S05]  /*4540*/  BRA `(.L_x_76) ;  /* 0xfffffffc00e87947 */ /* 0x000fea000383ffff */
.L_x_65:
[----:B------:R-:W-:-:S06]  /*4550*/  UISETP.GE.AND UP1, UPT, UR8, 0x4, UPT ;  /* 0x000000040800788c */ /* 0x000fcc000bf26270 */
[----:B------:R-:W-:-:S13]  /*4560*/  PLOP3.LUT P0, PT, PT, PT, UP1, 0x80, 0x8 ;  /* 0x000000000008781c */ /* 0x000fda0003f0f018 */
[----:B------:R-:W-:Y:S05]  /*4570*/  @!P0 EXIT ;  /* 0x000000000000894d */ /* 0x000fea0003800000 */
[----:B------:R-:W-:Y:S01]  /*4580*/  BAR.SYNC.DEFER_BLOCKING 0x6, 0xa0 ;  /* 0x0182800000007b1d */ /* 0x000fe20000010000 */
[C---:B------:R-:W-:Y:S01]  /*4590*/  IMAD.SHL.U32 R7, R108.reuse, 0x40, RZ ;  /* 0x000000406c077824 */ /* 0x040fe200078e00ff */
[C---:B------:R-:W-:Y:S01]  /*45a0*/  LOP3.LUT R110, R108.reuse, 0x60, RZ, 0xc0, !PT ;  /* 0x000000606c6e7812 */ /* 0x040fe200078ec0ff */
[C---:B------:R-:W-:Y:S01]  /*45b0*/  IMAD.SHL.U32 R100, R108.reuse, 0x20, RZ ;  /* 0x000000206c647824 */ /* 0x040fe200078e00ff */
[----:B------:R-:W-:Y:S01]  /*45c0*/  CS2R R106, SRZ ;  /* 0x00000000006a7805 */ /* 0x000fe2000001ff00 */
[C---:B------:R-:W-:Y:S01]  /*45d0*/  IMAD.SHL.U32 R0, R108.reuse, 0x2, RZ ;  /* 0x000000026c007824 */ /* 0x040fe200078e00ff */
[----:B------:R-:W-:Y:S02]  /*45e0*/  UMOV UR49, 0x400 ;  /* 0x0000040000317882 */ /* 0x000fe40000000000 */
[----:B------:R-:W1:Y:S01]  /*45f0*/  LDC R99, c[0x0][0x370] ;  /* 0x0000dc00ff637b82 */ /* 0x000e620000000800 */
[----:B------:R-:W-:Y:S01]  /*4600*/  ULEA UR49, UR37, UR49, 0x18 ;  /* 0x0000003125317291 */ /* 0x000fe2000f8ec0ff */
[----:B------:R-:W-:Y:S01]  /*4610*/  LOP3.LUT R5, R7, 0x180, RZ, 0xc0, !PT ;  /* 0x0000018007057812 */ /* 0x000fe200078ec0ff */
[----:B------:R-:W-:Y:S01]  /*4620*/  IMAD.U32 R46, R108, 0x10000, RZ ;  /* 0x000100006c2e7824 */ /* 0x000fe200078e00ff */
[----:B------:R-:W-:Y:S01]  /*4630*/  LOP3.LUT R100, R100, 0xc00, RZ, 0xc0, !PT ;  /* 0x00000c0064647812 */ /* 0x000fe200078ec0ff */
[----:B------:R-:W-:Y:S01]  /*4640*/  UIADD3 UR4, UPT, UPT, UR49, 0x2200, URZ ;  /* 0x0000220031047890 */ /* 0x000fe2000fffe0ff */
[----:B------:R-:W-:Y:S01]  /*4650*/  LOP3.LUT R0, R5, 0x20, R0, 0xf8, !PT ;  /* 0x0000002005007812 */ /* 0x000fe200078ef800 */
[----:B------:R-:W-:Y:S01]  /*4660*/  IMAD.SHL.U32 R5, R108, 0x8, RZ ;  /* 0x000000086c057824 */ /* 0x000fe200078e00ff */
[----:B------:R-:W2:Y:S01]  /*4670*/  LDC R42, c[0x0][0xb0c] ;  /* 0x0002c300ff2a7b82 */ /* 0x000ea20000000800 */
[----:B------:R-:W-:Y:S01]  /*4680*/  LOP3.LUT R100, R100, 0x40, R7, 0xf8, !PT ;  /* 0x0000004064647812 */ /* 0x000fe200078ef807 */
[----:B------:R-:W-:Y:S01]  /*4690*/  IMAD.MOV.U32 R44, RZ, RZ, RZ ;  /* 0x000000ffff2c7224 */ /* 0x000fe200078e00ff */
[----:B------:R-:W-:Y:S01]  /*46a0*/  LOP3.LUT R46, R46, 0x600000, RZ, 0xc0, !PT ;  /* 0x006000002e2e7812 */ /* 0x000fe200078ec0ff */
[----:B------:R-:W-:Y:S01]  /*46b0*/  IMAD.MOV.U32 R112, RZ, RZ, RZ ;  /* 0x000000ffff707224 */ /* 0x000fe200078e00ff */
[----:B------:R-:W-:-:S02]  /*46c0*/  LOP3.LUT R108, R108, 0x2, RZ, 0xc0, !PT ;  /* 0x000000026c6c7812 */ /* 0x000fc400078ec0ff */
[----:B------:R-:W-:Y:S02]  /*46d0*/  CS2R R104, SRZ ;  /* 0x0000000000687805 */ /* 0x000fe4000001ff00 */
[----:B------:R-:W-:Y:S01]  /*46e0*/  LOP3.LUT R5, R0, 0x30, R5, 0x78, !PT ;  /* 0x0000003000057812 */ /* 0x000fe200078e7805 */
[----:B------:R-:W4:Y:S01]  /*46f0*/  LDC R97, c[0x0][0xb20] ;  /* 0x0002c800ff617b82 */ /* 0x000f220000000800 */
[----:B------:R-:W3:Y:S01]  /*4700*/  LDS R3, [UR49+0x100] ;  /* 0x00010031ff037984 */ /* 0x000ee20008000800 */
[----:B------:R-:W-:Y:S01]  /*4710*/  LOP3.LUT R100, R100, 0x200, R7, 0xf8, !PT ;  /* 0x0000020064647812 */ /* 0x000fe200078ef807 */
[----:B------:R-:W-:Y:S01]  /*4720*/  IMAD.MOV R102, RZ, RZ, -R108 ;  /* 0x000000ffff667224 */ /* 0x000fe200078e0a6c */
[----:B------:R-:W1:Y:S01]  /*4730*/  LDCU.64 UR52, c[0x0][0x348] ;  /* 0x00006900ff3477ac */ /* 0x000e620008000a00 */
[----:B------:R-:W-:Y:S01]  /*4740*/  IMAD.U32 R109, RZ, RZ, UR4 ;  /* 0x00000004ff6d7e24 */ /* 0x000fe2000f8e00ff */
[----:B------:R-:W-:Y:S02]  /*4750*/  LOP3.LUT R100, R100, R5, RZ, 0xfc, !PT ;  /* 0x0000000564647212 */ /* 0x000fe400078efcff */
[----:B------:R-:W1:Y:S01]  /*4760*/  LDC R41, c[0x0][0xb30] ;  /* 0x0002cc00ff297b82 */ /* 0x000e620000000800 */
[----:B------:R-:W1:Y:S01]  /*4770*/  LDCU.64 UR38, c[0x0][0x888] ;  /* 0x00011100ff2677ac */ /* 0x000e620008000a00 */
[----:B------:R-:W1:Y:S06]  /*4780*/  LDCU.64 UR44, c[0x0][0x890] ;  /* 0x00011200ff2c77ac */ /* 0x000e6c0008000a00 */
[----:B------:R-:W1:Y:S01]  /*4790*/  LDC.64 R92, c[0x0][0xb10] ;  /* 0x0002c400ff5c7b82 */ /* 0x000e620000000a00 */
[----:B------:R-:W-:-:S07]  /*47a0*/  UIADD3 UR48, UPT, UPT, UR49, 0x200, URZ ;  /* 0x0000020031307890 */ /* 0x000fce000fffe0ff */
[----:B------:R-:W1:Y:S08]  /*47b0*/  LDC.64 R38, c[0x0][0xb18] ;  /* 0x0002c600ff267b82 */ /* 0x000e700000000a00 */
[----:B------:R-:W1:Y:S08]  /*47c0*/  LDC.64 R36, c[0x0][0xb28] ;  /* 0x0002ca00ff247b82 */ /* 0x000e700000000a00 */
[----:B------:R-:W1:Y:S01]  /*47d0*/  LDC.64 R90, c[0x0][0x8b0] ;  /* 0x00022c00ff5a7b82 */ /* 0x000e620000000a00 */
[----:B---3--:R-:W-:-:S07]  /*47e0*/  IMAD.IADD R46, R3, 0x1, R46 ;  /* 0x00000001032e7824 */ /* 0x008fce00078e022e */
[----:B------:R-:W3:Y:S08]  /*47f0*/  LDC.64 R88, c[0x0][0x8a8] ;  /* 0x00022a00ff587b82 */ /* 0x000ef00000000a00 */
[----:B--2-4-:R-:W1:Y:S02]  /*4800*/  LDC R98, c[0x0][0x374] ;  /* 0x0000dd00ff627b82 */ /* 0x014e640000000800 */
.L_x_102:
[----:B------:R-:W-:Y:S02]  /*4810*/  LEA R0, R112, UR49, 0x3 ;  /* 0x0000003170007c11 */ /* 0x000fe4000f8e18ff */
[----:B------:R-:W-:Y:S02]  /*4820*/  SHF.L.U32 R3, R106, 0x1f, RZ ;  /* 0x0000001f6a037819 */ /* 0x000fe400000006ff */
[----:B------:R-:W-:Y:S02]  /*4830*/  LEA R16, R112, UR49, 0x4 ;  /* 0x0000003170107c11 */ /* 0x000fe4000f8e20ff */
[----:B------:R-:W2:Y:S02]  /*4840*/  SYNCS.PHASECHK.TRANS64.TRYWAIT P0, [R0+URZ+0x50], R3 ;  /* 0x00005003000075a7 */ /* 0x000ea400080011ff */
[----:B-12---:R-:W-:Y:S05]  /*4850*/  @!P0 BRA `(.L_x_77) ;  /* 0x0000002c00d88947 */ /* 0x006fea0003800000 */
.L_x_134:
[----:B------:R-:W4:Y:S01]  /*4860*/  LDC.64 R12, c[0x0][0xb10] ;  /* 0x0002c400ff0c7b82 */ /* 0x000f220000000a00 */
[----:B------:R-:W3:Y:S01]  /*4870*/  LDS.128 R16, [R16+0xe0] ;  /* 0x0000e00010107984 */ /* 0x000ee20000000c00 */
[----:B-1----:R-:W-:Y:S01]  /*4880*/  ISETP.NE.AND P1, PT, R41, 0x1, PT ;  /* 0x000000012900780c */ /* 0x002fe20003f25270 */
[----:B--2---:R-:W-:Y:S01]  /*4890*/  VIADD R0, R0, 0x60 ;  /* 0x0000006000007836 */ /* 0x004fe20000000000 */
[----:B------:R-:W-:Y:S04]  /*48a0*/  ISETP.GE.AND P0, PT, R40, 0x1, PT ;  /* 0x000000012800780c */ /* 0x000fe80003f06270 */
[----:B------:R-:W1:Y:S01]  /*48b0*/  LDC.64 R10, c[0x0][0xb18] ;  /* 0x0002c600ff0a7b82 */ /* 0x000e620000000a00 */
[----:B------:R-:W-:Y:S01]  /*48c0*/  PRMT R0, RZ, 0x654, R0 ;  /* 0x00000654ff007816 */ /* 0x000fe20000000000 */
[----:B------:R-:W-:Y:S01]  /*48d0*/  @!PT LDS RZ, [RZ] ;  /* 0x00000000fffff984 */ /* 0x000fe20000000800 */
[----:B------:R-:W-:Y:S01]  /*48e0*/  @!PT LDS RZ, [RZ] ;  /* 0x00000000fffff984 */ /* 0x000fe20000000800 */
[----:B------:R-:W-:Y:S01]  /*48f0*/  @!PT LDS RZ, [RZ] ;  /* 0x00000000fffff984 */ /* 0x000fe20000000800 */
[----:B------:R-:W-:Y:S01]  /*4900*/  @!PT LDS RZ, [RZ] ;  /* 0x00000000fffff984 */ /* 0x000fe20000000800 */
[----:B------:R2:W-:Y:S06]  /*4910*/  MEMBAR.ALL.CTA ;  /* 0x0000000000007992 */ /* 0x0005ec0000008000 */
[----:B--2---:R-:W2:Y:S01]  /*4920*/  FENCE.VIEW.ASYNC.S ;  /* 0x00000000000073c6 */ /* 0x004ea20000000000 */
[----:B------:R-:W1:Y:S08]  /*4930*/  @!P1 LDC R14, c[0x0][0xb20] ;  /* 0x0002c800ff0e9b82 */ /* 0x000e700000000800 */
[----:B------:R-:W1:Y:S01]  /*4940*/  @!P1 LDC R9, c[0x0][0xb0c] ;  /* 0x0002c300ff099b82 */ /* 0x000e620000000800 */
[----:B--2---:R2:W-:Y:S01]  /*4950*/  SYNCS.ARRIVE.TRANS64.RED.A1T0 RZ, [R0+URZ], RZ ;  /* 0x000000ff00ff79a7 */ /* 0x0045e200081004ff */
[----:B---3--:R-:W-:Y:S04]  /*4960*/  LOP3.LUT P4, RZ, R18, 0x1, RZ, 0xc0, !PT ;  /* 0x0000000112ff7812 */ /* 0x008fe8000788c0ff */
[----:B------:R-:W-:Y:S09]  /*4970*/  P2R R111, PR, RZ, 0x10 ;  /* 0x00000010ff6f7803 */ /* 0x000ff20000000000 */
[----:B------:R-:W-:Y:S02]  /*4980*/  @P4 MOV R45, R16 ;  /* 0x00000010002d4202 */ /* 0x000fe40000000f00 */
[----:B------:R-:W-:Y:S01]  /*4990*/  @P4 LOP3.LUT R43, R17, 0xffff, RZ, 0xc0, !PT ;  /* 0x0000ffff112b4812 */ /* 0x000fe200078ec0ff */
[----:B--2-4-:R-:W-:Y:S06]  /*49a0*/  @!P0 BRA `(.L_x_78) ;  /* 0x0000000000a48947 */ /* 0x014fec0003800000 */
[----:B------:R-:W-:Y:S01]  /*49b0*/  IMAD.HI.U32 R24, R98, R39, RZ ;  /* 0x0000002762187227 */ /* 0x000fe200078e00ff */
[----:B------:R-:W-:Y:S02]  /*49c0*/  ISETP.NE.AND P0, PT, R38, 0x1, PT ;  /* 0x000000012600780c */ /* 0x000fe40003f05270 */
[----:B------:R-:W-:Y:S01]  /*49d0*/  ISETP.NE.AND P2, PT, R40, 0x1, PT ;  /* 0x000000012800780c */ /* 0x000fe20003f45270 */
[-C--:B------:R-:W-:Y:S01]  /*49e0*/  IMAD.HI.U32 R22, R99, R92.reuse, RZ ;  /* 0x0000005c63167227 */ /* 0x080fe200078e00ff */
[----:B------:R-:W-:Y:S02]  /*49f0*/  SHF.R.U32.HI R23, RZ, R97, R24 ;  /* 0x00000061ff177219 */ /* 0x000fe40000011618 */
[----:B------:R-:W-:Y:S01]  /*4a00*/  ISETP.NE.AND P3, PT, R42, 0x1, PT ;  /* 0x000000012a00780c */ /* 0x000fe20003f65270 */
[----:B------:R-:W-:Y:S01]  /*4a10*/  IMAD.HI.U32 R28, R43, R39, RZ ;  /* 0x000000272b1c7227 */ /* 0x000fe200078e00ff */
[----:B------:R-:W-:Y:S02]  /*4a20*/  SHF.R.U32.HI R22, RZ, R93, R22 ;  /* 0x0000005dff167219 */ /* 0x000fe40000011616 */
[----:B------:R-:W-:Y:S01]  /*4a30*/  SEL R3, R98, R23, !P0 ;  /* 0x0000001762037207 */ /* 0x000fe20004000000 */
[----:B------:R-:W-:Y:S01]  /*4a40*/  IMAD.HI.U32 R26, R45, R92, RZ ;  /* 0x0000005c2d1a7227 */ /* 0x000fe200078e00ff */
[----:B------:R-:W-:Y:S03]  /*4a50*/  SEL R7, R99, R22, !P3 ;  /* 0x0000001663077207 */ /* 0x000fe60005800000 */
[-C--:B------:R-:W-:Y:S01]  /*4a60*/  IMAD.HI.U32 R22, R3, R36.reuse, RZ ;  /* 0x0000002403167227 */ /* 0x080fe200078e00ff */
[----:B------:R-:W-:Y:S03]  /*4a70*/  SHF.R.U32.HI R26, RZ, R93, R26 ;  /* 0x0000005dff1a7219 */ /* 0x000fe6000001161a */
[----:B------:R-:W-:Y:S01]  /*4a80*/  IMAD.HI.U32 R24, R7, R36, RZ ;  /* 0x0000002407187227 */ /* 0x000fe200078e00ff */
[----:B------:R-:W-:Y:S02]  /*4a90*/  @P2 SHF.R.U32.HI R3, RZ, R37, R22 ;  /* 0x00000025ff032219 */ /* 0x000fe40000011616 */
[----:B------:R-:W-:Y:S02]  /*4aa0*/  SHF.R.U32.HI R22, RZ, R97, R28 ;  /* 0x00000061ff167219 */ /* 0x000fe4000001161c */
[----:B------:R-:W-:Y:S01]  /*4ab0*/  @P2 SHF.R.U32.HI R7, RZ, R37, R24 ;  /* 0x00000025ff072219 */ /* 0x000fe20000011618 */
[C---:B------:R-:W-:Y:S01]  /*4ac0*/  IMAD R2, R40.reuse, R3, RZ ;  /* 0x0000000328027224 */ /* 0x040fe200078e02ff */
[----:B------:R-:W-:Y:S02]  /*4ad0*/  SEL R5, R43, R22, !P0 ;  /* 0x000000162b057207 */ /* 0x000fe40004000000 */
[----:B------:R-:W-:Y:S01]  /*4ae0*/  SEL R3, R45, R26, !P3 ;  /* 0x0000001a2d037207 */ /* 0x000fe20005800000 */
[----:B------:R-:W-:Y:S01]  /*4af0*/  IMAD R4, R40, R7, RZ ;  /* 0x0000000728047224 */ /* 0x000fe200078e02ff */
[C---:B------:R-:W-:Y:S01]  /*4b00*/  ISETP.GE.AND P0, PT, R5.reuse, R2, PT ;  /* 0x000000020500720c */ /* 0x040fe20003f06270 */
[----:B------:R-:W-:Y:S03]  /*4b10*/  IMAD.HI.U32 R6, R5, R36, RZ ;  /* 0x0000002405067227 */ /* 0x000fe600078e00ff */
[----:B------:R-:W-:Y:S01]  /*4b20*/  ISETP.GE.OR P0, PT, R3, R4, P0 ;  /* 0x000000040300720c */ /* 0x000fe20000706670 */
[----:B------:R-:W-:Y:S01]  /*4b30*/  IMAD.MOV R4, RZ, RZ, -R3 ;  /* 0x000000ffff047224 */ /* 0x000fe200078e0a03 */
[-C--:B------:R-:W-:Y:S03]  /*4b40*/  SHF.R.U32.HI R6, RZ, R37.reuse, R6 ;  /* 0x00000025ff067219 */ /* 0x080fe60000011606 */
[----:B------:R-:W-:Y:S01]  /*4b50*/  IMAD R45, R42, R4, R45 ;  /* 0x000000042a2d7224 */ /* 0x000fe200078e022d */
[----:B------:R-:W-:Y:S05]  /*4b60*/  SEL R15, R5, R6, !P2 ;  /* 0x00000006050f7207 */ /* 0x000fea0005000000 */
[----:B------:R-:W-:Y:S02]  /*4b70*/  IMAD.MOV R6, RZ, RZ, -R15 ;  /* 0x000000ffff067224 */ /* 0x000fe400078e0a0f */
[C---:B------:R-:W-:Y:S04]  /*4b80*/  @!P0 IMAD.HI.U32 R2, R3.reuse, R36, RZ ;  /* 0x0000002403028227 */ /* 0x040fe800078e00ff */
[----:B------:R-:W-:Y:S01]  /*4b90*/  IMAD R6, R40, R6, R5 ;  /* 0x0000000628067224 */ /* 0x000fe200078e0205 */
[----:B------:R-:W-:Y:S04]  /*4ba0*/  @!P0 SHF.R.U32.HI R2, RZ, R37, R2 ;  /* 0x00000025ff028219 */ /* 0x000fe80000011602 */
[----:B------:R-:W-:Y:S02]  /*4bb0*/  @!P0 SEL R0, R3, R2, !P2 ;  /* 0x0000000203008207 */ /* 0x000fe40005000000 */
[----:B------:R-:W-:Y:S02]  /*4bc0*/  IADD3 R2, PT, PT, -R5, RZ, RZ ;  /* 0x000000ff05027210 */ /* 0x000fe40007ffe1ff */
[----:B------:R-:W-:Y:S01]  /*4bd0*/  @!P0 IADD3 R8, PT, PT, R15, -R0, RZ ;  /* 0x800000000f088210 */ /* 0x000fe20007ffe0ff */
[----:B------:R-:W-:Y:S02]  /*4be0*/  @!P0 IMAD R0, R7, R6, R0 ;  /* 0x0000000607008224 */ /* 0x000fe400078e0200 */
[----:B------:R-:W-:Y:S02]  /*4bf0*/  IMAD R43, R38, R2, R43 ;  /* 0x00000002262b7224 */ /* 0x000fe400078e022b */
[----:B------:R-:W-:Y:S02]  /*4c00*/  @!P0 IMAD R5, R8, R40, R3 ;  /* 0x0000002808058224 */ /* 0x000fe400078e0203 */
[----:B------:R-:W-:Y:S04]  /*4c10*/  @!P0 IMAD.MOV.U32 R3, RZ, RZ, R0 ;  /* 0x000000ffff038224 */ /* 0x000fe800078e0000 */
[----:B------:R-:W-:Y:S02]  /*4c20*/  IMAD R45, R3, R42, R45 ;  /* 0x0000002a032d7224 */ /* 0x000fe400078e022d */
[----:B------:R-:W-:Y:S07]  /*4c30*/  IMAD R43, R5, R38, R43 ;  /* 0x00000026052b7224 */ /* 0x000fee00078e022b */
.L_x_78:
[----:B-1----:R-:W-:Y:S01]  /*4c40*/  @!P1 ISETP.NE.AND P0, PT, R10, 0x1, PT ;  /* 0x000000010a00980c */ /* 0x002fe20003f05270 */
[----:B------:R-:W-:Y:S01]  /*4c50*/  @!P1 IMAD.HI.U32 R0, R45, R12, RZ ;  /* 0x0000000c2d009227 */ /* 0x000fe200078e00ff */
[----:B------:R-:W-:Y:S01]  /*4c60*/  @!P1 ISETP.NE.AND P2, PT, R9, 0x1, PT ;  /* 0x000000010900980c */ /* 0x000fe20003f45270 */
[----:B------:R-:W-:Y:S01]  /*4c70*/  ULOP3.LUT UP0, URZ, UR48, 0x1b0, URZ, 0xc0, !UPT ;  /* 0x000001b030ff7892 */ /* 0x000fe2000f80c0ff */
[----:B------:R-:W-:Y:S01]  /*4c80*/  R2UR UR42, R21 ;  /* 0x00000000152a72ca */ /* 0x000fe200000e0000 */
[----:B------:R-:W-:Y:S01]  /*4c90*/  @!P1 IMAD.HI.U32 R3, R43, R11, RZ ;  /* 0x0000000b2b039227 */ /* 0x000fe200078e00ff */
[----:B------:R-:W-:Y:S02]  /*4ca0*/  @!P1 SHF.R.U32.HI R0, RZ, R13, R0 ;  /* 0x0000000dff009219 */ /* 0x000fe40000011600 */
[----:B------:R-:W-:Y:S01]  /*4cb0*/  R2UR UR41, R20 ;  /* 0x00000000142972ca */ /* 0x000fe200000e0000 */
[----:B------:R-:W-:Y:S01]  /*4cc0*/  VIADD R112, R112, 0x1 ;  /* 0x0000000170707836 */ /* 0x000fe20000000000 */
[----:B------:R-:W-:Y:S02]  /*4cd0*/  @!P1 SHF.R.U32.HI R2, RZ, R14, R3 ;  /* 0x0000000eff029219 */ /* 0x000fe40000011603 */
[----:B------:R-:W-:Y:S02]  /*4ce0*/  @!P1 SEL R3, R45, R0, !P2 ;  /* 0x000000002d039207 */ /* 0x000fe40005000000 */
[----:B------:R-:W-:Y:S02]  /*4cf0*/  @!P1 SEL R2, R43, R2, !P0 ;  /* 0x000000022b029207 */ /* 0x000fe40004000000 */
[----:B------:R-:W-:Y:S01]  /*4d00*/  @P4 SHF.R.U32.HI R103, RZ, 0x10, R17 ;  /* 0x00000010ff674819 */ /* 0x000fe20000011611 */
[----:B------:R-:W-:Y:S02]  /*4d10*/  USHF.L.U32 UR42, UR42, 0x6, URZ ;  /* 0x000000062a2a7899 */ /* 0x000fe400080006ff */
[----:B------:R-:W-:Y:S02]  /*4d20*/  @!P1 IMAD.IADD R0, R2, 0x1, -R3 ;  /* 0x0000000102009824 */ /* 0x000fe400078e0a03 */
[----:B------:R-:W-:Y:S01]  /*4d30*/  @!P1 IMAD.IADD R2, R3, 0x1, -R2 ;  /* 0x0000000103029824 */ /* 0x000fe200078e0a02 */
[----:B------:R-:W-:Y:S01]  /*4d40*/  USHF.L.U32 UR41, UR41, 0x7, URZ ;  /* 0x0000000729297899 */ /* 0x000fe200080006ff */
[----:B------:R-:W-:Y:S02]  /*4d50*/  @!P1 IMAD R45, R0, R9, R45 ;  /* 0x00000009002d9224 */ /* 0x000fe400078e022d */
[----:B------:R-:W-:Y:S01]  /*4d60*/  @!P1 IMAD R43, R2, R10, R43 ;  /* 0x0000000a022b9224 */ /* 0x000fe200078e022b */
[----:B------:R-:W-:Y:S08]  /*4d70*/  BRA.U !UP0, `(.L_x_79) ;  /* 0x0000000108407547 */ /* 0x000ff0000b800000 */
[----:B------:R-:W1:Y:S01]  /*4d80*/  LDCU.64 UR8, c[0x4][0x80] ;  /* 0x01001000ff0877ac */ /* 0x000e620008000a00 */
[----:B------:R-:W-:Y:S01]  /*4d90*/  MOV R3, 0x0 ;  /* 0x0000000000037802 */ /* 0x000fe20000000f00 */
[----:B------:R-:W-:Y:S02]  /*4da0*/  HFMA2 R12, -RZ, RZ, 0, 5.9604644775390625e-08 ;  /* 0x00000001ff0c7431 */ /* 0x000fe400000001ff */
[----:B------:R-:W-:Y:S02]  /*4db0*/  IMAD.MOV.U32 R8, RZ, RZ, 0x70 ;  /* 0x00000070ff087424 */ /* 0x000fe400078e00ff */
[----:B------:R-:W-:Y:S01]  /*4dc0*/  IMAD.MOV.U32 R13, RZ, RZ, RZ ;  /* 0x000000ffff0d7224 */ /* 0x000fe200078e00ff */
[----:B------:R-:W2:Y:S01]  /*4dd0*/  LDCU.64 UR6, c[0x4][0x88] ;  /* 0x01001100ff0677ac */ /* 0x000ea20008000a00 */
[----:B------:R-:W3:Y:S01]  /*4de0*/  LDC.64 R2, c[0x4][R3] ;  /* 0x0100000003027b82 */ /* 0x000ee20000000a00 */
[----:B------:R-:W4:Y:S01]  /*4df0*/  LDCU.64 UR4, c[0x4][0x8] ;  /* 0x01000100ff0477ac */ /* 0x000f220008000a00 */
[----:B-1----:R-:W-:Y:S01]  /*4e00*/  MOV R5, UR9 ;  /* 0x0000000900057c02 */ /* 0x002fe20008000f00 */
[----:B------:R-:W-:Y:S01]  /*4e10*/  IMAD.U32 R4, RZ, RZ, UR8 ;  /* 0x00000008ff047e24 */ /* 0x000fe2000f8e00ff */
[----:B--2---:R-:W-:Y:S01]  /*4e20*/  MOV R7, UR7 ;  /* 0x0000000700077c02 */ /* 0x004fe20008000f00 */
[----:B------:R-:W-:Y:S01]  /*4e30*/  IMAD.U32 R6, RZ, RZ, UR6 ;  /* 0x00000006ff067e24 */ /* 0x000fe2000f8e00ff */
[----:B----4-:R-:W-:Y:S01]  /*4e40*/  MOV R11, UR5 ;  /* 0x00000005000b7c02 */ /* 0x010fe20008000f00 */
[----:B------:R-:W-:Y:S02]  /*4e50*/  IMAD.U32 R10, RZ, RZ, UR4 ;  /* 0x00000004ff0a7e24 */ /* 0x000fe4000f8e00ff */
[----:B------:R-:W-:Y:S07]  /*4e60*/  LEPC R20, `(.L_x_79) ;  /* 0x000000001014794e */ /* 0x000fee0000000000 */
[----:B---3-5:R-:W-:Y:S05]  /*4e70*/  CALL.ABS.NOINC R2 ;  /* 0x0000000002007343 */ /* 0x028fea0003c00000 */
.L_x_79:
[----:B------:R-:W-:Y:S01]  /*4e80*/  LOP3.LUT P0, RZ, R109, 0x1b0, RZ, 0xc0, !PT ;  /* 0x000001b06dff7812 */ /* 0x000fe2000780c0ff */
[----:B------:R-:W-:Y:S11]  /*4e90*/  BSSY.RECONVERGENT B6, `(.L_x_80) ;  /* 0x0000013000067945 */ /* 0x000ff60003800200 */
[----:B------:R-:W-:Y:S01]  /*4ea0*/  @!UPT UIADD3 URZ, UPT, UPT, URZ, URZ, URZ ;  /* 0x000000fffffff290 */ /* 0x000fe2000fffe0ff */
[----:B------:R-:W-:Y:S05]  /*4eb0*/  @!P0 BRA `(.L_x_81) ;  /* 0x0000000000408947 */ /* 0x000fea0003800000 */
        /* <DEDUP_REMOVED lines=16> */
.L_x_81:
[----:B------:R-:W-:Y:S05]  /*4fc0*/  BSYNC.RECONVERGENT B6 ;  /* 0x0000000000067941 */ /* 0x000fea0003800200 */
.L_x_80:
[----:B------:R-:W-:Y:S01]  /*4fd0*/  ISETP.NE.U32.AND P4, PT, R90, RZ, PT ;  /* 0x000000ff5a00720c */ /* 0x000fe20003f85070 */
[----:B------:R-:W-:Y:S01]  /*4fe0*/  UISETP.NE.AND UP2, UPT, UR50, URZ, UPT ;  /* 0x000000ff3200728c */ /* 0x000fe2000bf45270 */
[----:B------:R-:W-:Y:S01]  /*4ff0*/  ISETP.NE.U32.AND P2, PT, RZ, UR38, PT ;  /* 0x00000026ff007c0c */ /* 0x000fe2000bf45070 */
[----:B------:R-:W-:Y:S01]  /*5000*/  UISETP.NE.U32.AND UP1, UPT, UR44, URZ, UPT ;  /* 0x000000ff2c00728c */ /* 0x000fe2000bf25070 */
[----:B------:R-:W-:Y:S01]  /*5010*/  ISETP.NE.AND.EX P4, PT, R91, RZ, PT, P4 ;  /* 0x000000ff5b00720c */ /* 0x000fe20003f85340 */
[----:B------:R-:W-:Y:S01]  /*5020*/  UPLOP3.LUT UP0, UPT, UPT, UPT, UPT, 0x40, 0x4 ;  /* 0x000000000004789c */ /* 0x000fe20003f0e870 */
[----:B------:R-:W-:Y:S01]  /*5030*/  ISETP.NE.AND.EX P2, PT, RZ, UR39, PT, P2 ;  /* 0x00000027ff007c0c */ /* 0x000fe2000bf45320 */
[----:B------:R-:W-:Y:S01]  /*5040*/  UISETP.NE.AND.EX UP1, UPT, UR45, URZ, UPT, UP1 ;  /* 0x000000ff2d00728c */ /* 0x000fe2000bf25310 */
[----:B------:R-:W-:Y:S04]  /*5050*/  PLOP3.LUT P1, PT, PT, PT, UP2, 0x80, 0x8 ;  /* 0x000000000008781c */ /* 0x000fe80003f2f028 */
[----:B------:R-:W-:Y:S06]  /*5060*/  @UP2 UPLOP3.LUT UP0, UPT, UPT, UPT, UP1, 0x80, 0x8 ;  /* 0x000000000008289c */ /* 0x000fec0003f0f010 */
[----:B------:R-:W-:Y:S01]  /*5070*/  PLOP3.LUT P0, PT, PT, PT, UP0, 0x80, 0x8 ;  /* 0x000000000008781c */ /* 0x000fe20003f0f008 */
[----:B------:R-:W-:Y:S01]  /*5080*/  @!UPT UIADD3 URZ, UPT, UPT, URZ, URZ, URZ ;  /* 0x000000fffffff290 */ /* 0x000fe2000fffe0ff */
[----:B------:R-:W-:Y:S11]  /*5090*/  BRA.U !UP1, `(.L_x_82) ;  /* 0x0000000109387547 */ /* 0x000ff6000b800000 */
[----:B------:R-:W-:Y:S01]  /*50a0*/  UISETP.NE.U32.AND UP0, UPT, UR38, URZ, UPT ;  /* 0x000000ff2600728c */ /* 0x000fe2000bf05070 */
[----:B------:R-:W-:Y:S02]  /*50b0*/  HFMA2 R0, -RZ, RZ, 0, 5.9604644775390625e-08 ;  /* 0x00000001ff007431 */ /* 0x000fe400000001ff */
[----:B------:R-:W-:Y:S01]  /*50c0*/  IMAD.MOV.U32 R95, RZ, RZ, 0x1 ;  /* 0x00000001ff5f7424 */ /* 0x000fe200078e00ff */
[----:B------:R-:W-:Y:S06]  /*50d0*/  UISETP.NE.AND.EX UP0, UPT, UR39, URZ, UPT, UP0 ;  /* 0x000000ff2700728c */ /* 0x000fec000bf05300 */
[----:B------:R-:W-:Y:S05]  /*50e0*/  PLOP3.LUT P3, PT, PT, PT, UP0, 0x80, 0x8 ;  /* 0x000000000008781c */ /* 0x000fea0003f6f008 */
[----:B------:R-:W1:Y:S01]  /*50f0*/  @UP0 LDCU.64 UR6, c[0x0][0x888] ;  /* 0x00011100ff0607ac */ /* 0x000e620008000a00 */
[----:B------:R-:W-:Y:S07]  /*5100*/  @UP0 UIMAD UR4, UR36, UR44, URZ ;  /* 0x0000002c240402a4 */ /* 0x000fee000f8e02ff */
[----:B------:R-:W-:Y:S01]  /*5110*/  @!P3 PRMT R95, R0, 0x7610, R95 ;  /* 0x00007610005fb816 */ /* 0x000fe2000000005f */
[----:B-1----:R-:W-:Y:S03]  /*5120*/  @UP0 UIMAD.WIDE UR6, UR4, 0x4, UR6 ;  /* 0x00000004040608a5 */ /* 0x002fe6000f8e0206 */
[----:B------:R-:W1:Y:S03]  /*5130*/  @!UP0 LDCU UR4, c[0x0][0x880] ;  /* 0x00011000ff0487ac */ /* 0x000e660008000800 */
[----:B------:R-:W-:Y:S01]  /*5140*/  IMAD.U32 R2, RZ, RZ, UR6 ;  /* 0x00000006ff027e24 */ /* 0x000fe2000f8e00ff */
[----:B------:R-:W-:Y:S05]  /*5150*/  MOV R3, UR7 ;  /* 0x0000000700037c02 */ /* 0x000fea0008000f00 */
[----:B-----5:R2:W5:Y:S02]  /*5160*/  @P3 LDG.E R49, desc[UR46][R2.64] ;  /* 0x0000002e02313981 */ /* 0x020564000c1e1900 */
[----:B-12---:R-:W-:Y:S02]  /*5170*/  @!P3 IMAD.U32 R49, RZ, RZ, UR4 ;  /* 0x00000004ff31be24 */ /* 0x006fe4000f8e00ff */
.L_x_82:
[----:B------:R-:W-:Y:S05]  /*5180*/  @!P4 BRA `(.L_x_83) ;  /* 0x000000000020c947 */ /* 0x000fea0003800000 */
[----:B------:R-:W-:Y:S04]  /*5190*/  ISETP.NE.U32.AND P3, PT, R88, RZ, PT ;  /* 0x000000ff5800720c */ /* 0x000fe80003f65070 */
[----:B------:R-:W-:Y:S11]  /*51a0*/  ISETP.NE.AND.EX P3, PT, R89, RZ, PT, P3 ;  /* 0x000000ff5900720c */ /* 0x000ff60003f65330 */
[----:B------:R-:W-:Y:S02]  /*51b0*/  @!UPT UIADD3 URZ, UPT, UPT, URZ, URZ, URZ ;  /* 0x000000fffffff290 */ /* 0x000fe4000fffe0ff */
[----:B------:R-:W1:Y:S01]  /*51c0*/  @P3 LDC.64 R2, c[0x0][0x8a8] ;  /* 0x00022a00ff023b82 */ /* 0x000e620000000a00 */
[----:B------:R-:W-:Y:S04]  /*51d0*/  @P3 IMAD R0, R90, UR36, RZ ;  /* 0x000000245a003c24 */ /* 0x000fe8000f8e02ff */
[----:B-1----:R-:W-:Y:S05]  /*51e0*/  @P3 IMAD.WIDE R2, R0, 0x4, R2 ;  /* 0x0000000400023825 */ /* 0x002fea00078e0202 */
[----:B-----5:R1:W5:Y:S02]  /*51f0*/  @P3 LDG.E R47, desc[UR46][R2.64] ;  /* 0x0000002e022f3981 */ /* 0x020364000c1e1900 */
[----:B-1----:R-:W2:Y:S02]  /*5200*/  @!P3 LDC R47, c[0x0][0x8a0] ;  /* 0x00022800ff2fbb82 */ /* 0x002ea40000000800 */
.L_x_83:
[----:B-----5:R-:W-:Y:S01]  /*5210*/  FSETP.NEU.AND P4, PT, R49, RZ, PT ;  /* 0x000000ff3100720b */ /* 0x020fe20003f8d000 */
[----:B------:R-:W-:Y:S01]  /*5220*/  BSSY B1, `(.L_x_84) ;  /* 0x0000042000017945 */ /* 0x000fe20003800000 */
[----:B------:R-:W-:Y:S01]  /*5230*/  SEL R7, RZ, 0xffffffff, P2 ;  /* 0xffffffffff077807 */ /* 0x000fe20001000000 */
[----:B------:R-:W-:Y:S01]  /*5240*/  IMAD.MOV.U32 R115, RZ, RZ, 0x1 ;  /* 0x00000001ff737424 */ /* 0x000fe200078e00ff */
[----:B------:R-:W-:Y:S02]  /*5250*/  LOP3.LUT P3, RZ, R95, 0xff, RZ, 0xc0, !PT ;  /* 0x000000ff5fff7812 */ /* 0x000fe4000786c0ff */
[----:B------:R-:W-:Y:S02]  /*5260*/  CS2R R86, SRZ ;  /* 0x0000000000567805 */ /* 0x000fe4000001ff00 */
[----:B------:R-:W-:Y:S02]  /*5270*/  @P1 SEL R4, RZ, 0xffffffff, P4 ;  /* 0xffffffffff041807 */ /* 0x000fe40002000000 */
[----:B------:R-:W-:Y:S02]  /*5280*/  CS2R R84, SRZ ;  /* 0x0000000000547805 */ /* 0x000fe4000001ff00 */
[----:B------:R-:W-:Y:S02]  /*5290*/  LEA R0, R105, UR49, 0x3 ;  /* 0x0000003169007c11 */ /* 0x000fe4000f8e18ff */
[----:B------:R-:W-:Y:S02]  /*52a0*/  CS2R R82, SRZ ;  /* 0x0000000000527805 */ /* 0x000fe4000001ff00 */
[----:B------:R-:W-:Y:S02]  /*52b0*/  @P0 SEL R4, R7, R4, !P3 ;  /* 0x0000000407040207 */ /* 0x000fe40005800000 */
[----:B------:R-:W-:Y:S02]  /*52c0*/  CS2R R80, SRZ ;  /* 0x0000000000507805 */ /* 0x000fe4000001ff00 */
[----:B------:R-:W-:Y:S02]  /*52d0*/  LEA R113, R44, UR49, 0x3 ;  /* 0x000000312c717c11 */ /* 0x000fe4000f8e18ff */
[----:B------:R-:W-:Y:S02]  /*52e0*/  @P1 LOP3.LUT R4, R4, 0x1, RZ, 0xc0, !PT ;  /* 0x0000000104041812 */ /* 0x000fe400078ec0ff */
[----:B------:R-:W-:Y:S02]  /*52f0*/  SHF.L.U32 R2, R107, 0x1f, RZ ;  /* 0x0000001f6b027819 */ /* 0x000fe400000006ff */
[----:B------:R-:W-:Y:S02]  /*5300*/  ISETP.NE.U32.OR P6, PT, R4, 0x1, !P1 ;  /* 0x000000010400780c */ /* 0x000fe40004fc5470 */
[----:B------:R-:W-:Y:S02]  /*5310*/  PLOP3.LUT P2, PT, PT, PT, UP1, 0x80, 0x8 ;  /* 0x000000000008781c */ /* 0x000fe40003f4f018 */
[----:B------:R-:W-:Y:S02]  /*5320*/  LEA.HI R5, R44, R44, RZ, 0x1 ;  /* 0x0000002c2c057211 */ /* 0x000fe400078f08ff */
[----:B------:R-:W-:Y:S02]  /*5330*/  SEL R4, RZ, 0xffffffff, P4 ;  /* 0xffffffffff047807 */ /* 0x000fe40002000000 */
[----:B------:R-:W-:Y:S01]  /*5340*/  P2R R114, PR, RZ, 0x40 ;  /* 0x00000040ff727803 */ /* 0x000fe20000000000 */
[C---:B------:R-:W-:Y:S01]  /*5350*/  IMAD.SHL.U32 R3, R5.reuse, 0x40, RZ ;  /* 0x0000004005037824 */ /* 0x040fe200078e00ff */
[----:B------:R-:W-:Y:S03]  /*5360*/  LOP3.LUT R5, R5, 0xffe, RZ, 0xc0, !PT ;  /* 0x00000ffe05057812 */ /* 0x000fe600078ec0ff */
[----:B------:R-:W-:Y:S02]  /*5370*/  @P6 SHF.L.U32 R9, R104, 0x1f, RZ ;  /* 0x0000001f68096819 */ /* 0x000fe400000006ff */
[----:B------:R-:W-:Y:S01]  /*5380*/  @P2 SEL R4, R7, R4, !P3 ;  /* 0x0000000407042207 */ /* 0x000fe20005800000 */
[----:B------:R-:W-:Y:S01]  /*5390*/  IMAD.IADD R48, R44, 0x1, -R5 ;  /* 0x000000012c307824 */ /* 0x000fe200078e0a05 */
[----:B------:R-:W1:Y:S01]  /*53a0*/  @P6 SYNCS.PHASECHK.TRANS64.TRYWAIT P1, [R0+URZ+0x20], R9 ;  /* 0x00002009000065a7 */ /* 0x000e6200080211ff */
[----:B------:R-:W-:Y:S02]  /*53b0*/  LOP3.LUT R3, R3, 0xffffff80, RZ, 0xc0, !PT ;  /* 0xffffff8003037812 */ /* 0x000fe400078ec0ff */
[----:B------:R-:W-:Y:S03]  /*53c0*/  LOP3.LUT R4, R4, 0x1, RZ, 0xc0, !PT ;  /* 0x0000000104047812 */ /* 0x000fe600078ec0ff */
[----:B------:R-:W-:Y:S01]  /*53d0*/  IMAD.IADD R3, R46, 0x1, R3 ;  /* 0x000000012e037824 */ /* 0x000fe200078e0203 */
[----:B------:R-:W-:Y:S03]  /*53e0*/  ISETP.NE.U32.AND P5, PT, R4, 0x1, PT ;  /* 0x000000010400780c */ /* 0x000fe60003fa5070 */
[----:B------:R-:W-:Y:S01]  /*53f0*/  IMAD R48, R48, 0x100000, R3 ;  /* 0x0010000030307824 */ /* 0x000fe200078e0203 */
[----:B------:R-:W-:Y:S01]  /*5400*/  P2R R124, PR, RZ, 0x20 ;  /* 0x00000020ff7c7803 */ /* 0x000fe20000000000 */
[----:B------:R3:W4:Y:S01]  /*5410*/  SYNCS.PHASECHK.TRANS64.TRYWAIT P0, [R113+URZ+0x70], R2 ;  /* 0x00007002710075a7 */ /* 0x00072200080011ff */
[----:B-1----:R-:W-:Y:S01]  /*5420*/  @P6 SEL R115, RZ, 0x1, !P1 ;  /* 0x00000001ff736807 */ /* 0x002fe20004800000 */
[----:B---3--:R-:W-:Y:S06]  /*5430*/  @!P6 BRA `(.L_x_85) ;  /* 0x000000000080e947 */ /* 0x008fec0003800000 */
[----:B------:R-:W-:Y:S01]  /*5440*/  @P5 IMAD R5, R105, 0x1000, R100 ;  /* 0x0000100069055824 */ /* 0x000fe200078e0264 */
[----:B------:R-:W-:Y:S01]  /*5450*/  ISETP.NE.AND P1, PT, R115, RZ, PT ;  /* 0x000000ff7300720c */ /* 0x000fe20003f25270 */
[----:B------:R-:W-:Y:S01]  /*5460*/  BSSY B0, `(.L_x_86) ;  /* 0x000000b000007945 */ /* 0x000fe20003800000 */
[----:B------:R-:W-:Y:S01]  /*5470*/  CS2R R82, SRZ ;  /* 0x0000000000527805 */ /* 0x000fe2000001ff00 */
[----:B------:R-:W-:Y:S01]  /*5480*/  @P5 VIADD R4, R5, UR49 ;  /* 0x0000003105045c36 */ /* 0x000fe20008000000 */
[----:B------:R-:W-:Y:S02]  /*5490*/  CS2R R80, SRZ ;  /* 0x0000000000507805 */ /* 0x000fe4000001ff00 */
[----:B------:R-:W-:Y:S02]  /*54a0*/  CS2R R86, SRZ ;  /* 0x0000000000567805 */ /* 0x000fe4000001ff00 */
[----:B------:R-:W-:Y:S01]  /*54b0*/  CS2R R84, SRZ ;  /* 0x0000000000547805 */ /* 0x000fe2000001ff00 */
[----:B------:R-:W-:Y:S04]  /*54c0*/  @P5 IMAD R4, R108, -0x10, R4 ;  /* 0xfffffff06c045824 */ /* 0x000fe800078e0204 */
[----:B------:R-:W-:Y:S05]  /*54d0*/  @P1 BRA `(.L_x_87) ;  /* 0x00000000000c1947 */ /* 0x000fea0003800000 */
[----:B------:R-:W-:Y:S04]  /*54e0*/  SHF.L.U32 R3, R104, 0x1f, RZ ;  /* 0x0000001f68037819 */ /* 0x000fe800000006ff */
[----:B------:R-:W1:Y:S02]  /*54f0*/  SYNCS.PHASECHK.TRANS64.TRYWAIT P1, [R0+URZ+0x20], R3 ;  /* 0x00002003000075a7 */ /* 0x000e6400080211ff */
[----:B-1----:R-:W-:Y:S05]  /*5500*/  @!P1 BRA `(.L_x_88) ;  /* 0x0000002000c09947 */ /* 0x002fea0003800000 */
.L_x_87:
[----:B------:R-:W-:Y:S05]  /*5510*/  BSYNC B0 ;  /* 0x0000000000007941 */ /* 0x000fea0003800000 */
.L_x_86:
[----:B------:R-:W-:Y:S01]  /*5520*/  ISETP.NE.AND P1, PT, R124, RZ, PT ;  /* 0x000000ff7c00720c */ /* 0x000fe20003f25270 */
[----:B-1----:R-:W-:Y:S02]  /*5530*/  VIADD R3, R0, 0x30 ;  /* 0x0000003000037836 */ /* 0x002fe40000000000 */
[----:B------:R-:W-:Y:S02]  /*5540*/  IMAD.U32 R0, RZ, RZ, UR37 ;  /* 0x00000025ff007e24 */ /* 0x000fe4000f8e00ff */
[----:B------:R-:W-:Y:S03]  /*5550*/  VIADD R105, R105, 0x1 ;  /* 0x0000000169697836 */ /* 0x000fe60000000000 */
[----:B------:R-:W-:Y:S05]  /*5560*/  PRMT R0, R0, 0x654, R3 ;  /* 0x0000065400007816 */ /* 0x000fea0000000003 */
[----:B------:R1:W3:Y:S04]  /*5570*/  @P1 LDS.128 R80, [R5+UR49+0x200] ;  /* 0x0002003105501984 */ /* 0x0002e80008000c00 */
[----:B------:R1:W1:Y:S01]  /*5580*/  @P1 LDS.128 R84, [R4+0x210] ;  /* 0x0002100004541984 */ /* 0x0002620000000c00 */
[C---:B------:R-:W-:Y:S01]  /*5590*/  ISETP.NE.AND P1, PT, R105.reuse, 0x2, PT ;  /* 0x000000026900780c */ /* 0x040fe20003f25270 */
[----:B------:R-:W-:Y:S01]  /*55a0*/  @!PT LDS RZ, [RZ] ;  /* 0x00000000fffff984 */ /* 0x000fe20000000800 */
[----:B------:R-:W-:Y:S01]  /*55b0*/  @!PT LDS RZ, [RZ] ;  /* 0x00000000fffff984 */ /* 0x000fe20000000800 */
[----:B------:R-:W-:Y:S01]  /*55c0*/  @!PT LDS RZ, [RZ] ;  /* 0x00000000fffff984 */ /* 0x000fe20000000800 */
[----:B------:R-:W-:Y:S01]  /*55d0*/  @!PT LDS RZ, [RZ] ;  /* 0x00000000fffff984 */ /* 0x000fe20000000800 */
[----:B------:R5:W-:Y:S06]  /*55e0*/  MEMBAR.ALL.CTA ;  /* 0x0000000000007992 */ /* 0x000bec0000008000 */
[----:B-----5:R-:W5:Y:S01]  /*55f0*/  FENCE.VIEW.ASYNC.S ;  /* 0x00000000000073c6 */ /* 0x020f620000000000 */
[----:B------:R-:W-:Y:S02]  /*5600*/  SEL R3, RZ, 0x1, P1 ;  /* 0x00000001ff037807 */ /* 0x000fe40000800000 */
[----:B------:R-:W-:Y:S02]  /*5610*/  SEL R105, R105, RZ, P1 ;  /* 0x000000ff69697207 */ /* 0x000fe40000800000 */
[----:B------:R-:W-:Y:S01]  /*5620*/  LOP3.LUT R104, R104, R3, RZ, 0x3c, !PT ;  /* 0x0000000368687212 */ /* 0x000fe200078e3cff */
[----:B-----5:R1:W-:Y:S06]  /*5630*/  SYNCS.ARRIVE.TRANS64.RED.A1T0 RZ, [R0+URZ], RZ ;  /* 0x000000ff00ff79a7 */ /* 0x0203ec00081004ff */
.L_x_85:
[----:B------:R-:W-:Y:S05]  /*5640*/  BSYNC B1 ;  /* 0x0000000000017941 */ /* 0x000fea0003800000 */
.L_x_84:
[----:B-1----:R-:W-:Y:S04]  /*5650*/  SHF.R.U32.HI R0, RZ, 0x15, R48 ;  /* 0x00000015ff007819 */ /* 0x002fe80000011630 */
[----:B------:R-:W-:Y:S01]  /*5660*/  LOP3.LUT P1, RZ, R0, 0x3, R101, 0x48, !PT ;  /* 0x0000000300ff7812 */ /* 0x000fe20007824865 */
[----:B------:R-:W-:Y:S01]  /*5670*/  @!UPT UIADD3 URZ, UPT, UPT, URZ, URZ, URZ ;  /* 0x000000fffffff290 */ /* 0x000fe2000fffe0ff */
[----:B----4-:R-:W-:Y:S11]  /*5680*/  @P0 BRA `(.L_x_89) ;  /* 0x0000000000080947 */ /* 0x010ff60003800000 */
[----:B------:R-:W1:Y:S02]  /*5690*/  SYNCS.PHASECHK.TRANS64.TRYWAIT P0, [R113+URZ+0x70], R2 ;  /* 0x00007002710075a7 */ /* 0x000e6400080011ff */
[----:B-1----:R-:W-:Y:S05]  /*56a0*/  @!P0 BRA `(.L_x_90) ;  /* 0x00000020006c8947 */ /* 0x002fea0003800000 */
.L_x_89:
[----:B------:R-:W-:Y:S05]  /*56b0*/  @!P1 BRA `(.L_x_91) ;  /* 0x0000000000409947 */ /* 0x000fea0003800000 */
[----:B------:R-:W4:Y:S01]  /*56c0*/  LDCU.64 UR8, c[0x4][0x70] ;  /* 0x01000e00ff0877ac */ /* 0x000f220008000a00 */
[----:B------:R-:W-:Y:S01]  /*56d0*/  MOV R3, 0x0 ;  /* 0x0000000000037802 */ /* 0x000fe20000000f00 */
[----:B------:R-:W-:Y:S02]  /*56e0*/  HFMA2 R12, -RZ, RZ, 0, 5.9604644775390625e-08 ;  /* 0x00000001ff0c7431 */ /* 0x000fe400000001ff */
[----:B------:R-:W-:Y:S02]  /*56f0*/  IMAD.MOV.U32 R8, RZ, RZ, 0x192 ;  /* 0x00000192ff087424 */ /* 0x000fe400078e00ff */
[----:B------:R-:W-:Y:S01]  /*5700*/  IMAD.MOV.U32 R13, RZ, RZ, RZ ;  /* 0x000000ffff0d7224 */ /* 0x000fe200078e00ff */
[----:B------:R-:W5:Y:S01]  /*5710*/  LDCU.64 UR6, c[0x4][0x78] ;  /* 0x01000f00ff0677ac */ /* 0x000f620008000a00 */
[----:B-1----:R-:W1:Y:S01]  /*5720*/  LDC.64 R2, c[0x4][R3] ;  /* 0x0100000003027b82 */ /* 0x002e620000000a00 */
[----:B------:R-:W2:Y:S01]  /*5730*/  LDCU.64 UR4, c[0x4][0x10] ;  /* 0x01000200ff0477ac */ /* 0x000ea20008000a00 */
[----:B----4-:R-:W-:Y:S01]  /*5740*/  MOV R5, UR9 ;  /* 0x0000000900057c02 */ /* 0x010fe20008000f00 */
[----:B------:R-:W-:Y:S01]  /*5750*/  IMAD.U32 R4, RZ, RZ, UR8 ;  /* 0x00000008ff047e24 */ /* 0x000fe2000f8e00ff */
[----:B-----5:R-:W-:Y:S01]  /*5760*/  MOV R7, UR7 ;  /* 0x0000000700077c02 */ /* 0x020fe20008000f00 */
[----:B------:R-:W-:Y:S01]  /*5770*/  IMAD.U32 R6, RZ, RZ, UR6 ;  /* 0x00000006ff067e24 */ /* 0x000fe2000f8e00ff */
[----:B--2---:R-:W-:Y:S01]  /*5780*/  MOV R11, UR5 ;  /* 0x00000005000b7c02 */ /* 0x004fe20008000f00 */
[----:B------:R-:W-:Y:S02]  /*5790*/  IMAD.U32 R10, RZ, RZ, UR4 ;  /* 0x00000004ff0a7e24 */ /* 0x000fe4000f8e00ff */
[----:B------:R-:W-:Y:S07]  /*57a0*/  LEPC R20, `(.L_x_91) ;  /* 0x000000001014794e */ /* 0x000fee0000000000 */
[----:B-1-3--:R-:W-:Y:S05]  /*57b0*/  CALL.ABS.NOINC R2 ;  /* 0x0000000002007343 */ /* 0x00afea0003c00000 */
.L_x_91:
[-C--:B---3--:R-:W-:Y:S01]  /*57c0*/  F2FP.F16.E5M2.UNPACK_B R51, R80.reuse ;  /* 0x00000050ff33723e */ /* 0x088fe200020004ff */
[----:B------:R-:W-:Y:S05]  /*57d0*/  WARPSYNC.ALL ;  /* 0x0000000000007948 */ /* 0x000fea0003800000 */
[----:B------:R-:W-:Y:S01]  /*57e0*/  R2UR UR4, R48 ;  /* 0x00000000300472ca */ /* 0x000fe200000e0000 */
[--C-:B------:R-:W-:Y:S01]  /*57f0*/  HADD2.F32 R50, -RZ, R51.reuse.H0_H0 ;  /* 0x20000033ff327230 */ /* 0x100fe20000004100 */
[----:B------:R-:W-:Y:S01]  /*5800*/  F2FP.F16.E5M2.UNPACK_B R53, R80.H1 ;  /* 0x00000050ff35723e */ /* 0x000fe200030004ff */
[----:B------:R-:W-:Y:S01]  /*5810*/  HADD2.F32 R51, -RZ, R51.H1_H1 ;  /* 0x30000033ff337230 */ /* 0x000fe20000004100 */
[-C--:B------:R-:W-:Y:S01]  /*5820*/  F2FP.F16.E5M2.UNPACK_B R55, R81.reuse ;  /* 0x00000051ff37723e */ /* 0x080fe200020004ff */
[----:B------:R-:W-:Y:S01]  /*5830*/  BSSY.RECONVERGENT B0, `(.L_x_92) ;  /* 0x0000099000007945 */ /* 0x000fe20003800200 */
[----:B------:R-:W-:Y:S01]  /*5840*/  F2FP.F16.E5M2.UNPACK_B R57, R81.H1 ;  /* 0x00000051ff39723e */ /* 0x000fe200030004ff */
[--C-:B------:R-:W-:Y:S01]  /*5850*/  HADD2.F32 R52, -RZ, R53.reuse.H0_H0 ;  /* 0x20000035ff347230 */ /* 0x100fe20000004100 */
[-C--:B------:R-:W-:Y:S01]  /*5860*/  F2FP.F16.E5M2.UNPACK_B R59, R82.reuse ;  /* 0x00000052ff3b723e */ /* 0x080fe200020004ff */
[----:B------:R-:W-:Y:S01]  /*5870*/  HADD2.F32 R54, -RZ, R53.H1_H1 ;  /* 0x30000035ff367230 */ /* 0x000fe20000004100 */
[----:B------:R-:W-:Y:S01]  /*5880*/  F2FP.F16.E5M2.UNPACK_B R61, R82.H1 ;  /* 0x00000052ff3d723e */ /* 0x000fe200030004ff */
[--C-:B------:R-:W-:Y:S01]  /*5890*/  HADD2.F32 R53, -RZ, R55.reuse.H0_H0 ;  /* 0x20000037ff357230 */ /* 0x100fe20000004100 */
[-C--:B------:R-:W-:Y:S01]  /*58a0*/  F2FP.F16.E5M2.UNPACK_B R63, R83.reuse ;  /* 0x00000053ff3f723e */ /* 0x080fe200020004ff */
[----:B------:R-:W-:Y:S01]  /*58b0*/  LDTM.16dp32bit_t0_t15.x32 R4, tmem[UR4] ;  /* 0x00000004000479ee */ /* 0x000fe20008a80000 */
[----:B------:R-:W2:Y:S01]  /*58c0*/  LDTM.16dp32bit_t16_t31.x32 R4, tmem[UR4+0x20] ;  /* 0x00002004000479ee */ /* 0x000ea20008aa0000 */
[----:B------:R-:W-:Y:S01]  /*58d0*/  SHF.L.U32 R125, R102, 0x4, RZ ;  /* 0x00000004667d7819 */ /* 0x000fe200000006ff */
[----:B------:R-:W-:Y:S01]  /*58e0*/  HADD2.F32 R56, -RZ, R55.H1_H1 ;  /* 0x30000037ff387230 */ /* 0x000fe20000004100 */
[----:B------:R-:W-:Y:S01]  /*58f0*/  ISETP.NE.AND P6, PT, R114, RZ, PT ;  /* 0x000000ff7200720c */ /* 0x000fe20003fc5270 */
[----:B------:R-:W-:Y:S01]  /*5900*/  HADD2.F32 R60, -RZ, R59.H1_H1 ;  /* 0x3000003bff3c7230 */ /* 0x000fe20000004100 */
[----:B------:R-:W-:Y:S01]  /*5910*/  IADD3 R114, PT, PT, R100, UR49, RZ ;  /* 0x0000003164727c10 */ /* 0x000fe2000fffe0ff */
[----:B------:R-:W-:Y:S01]  /*5920*/  HADD2.F32 R64, -RZ, R63.H1_H1 ;  /* 0x3000003fff407230 */ /* 0x000fe20000004100 */
[----:B------:R-:W-:Y:S01]  /*5930*/  F2FP.F16.E5M2.UNPACK_B R65, R83.H1 ;  /* 0x00000053ff41723e */ /* 0x000fe200030004ff */
[--C-:B------:R-:W-:Y:S01]  /*5940*/  HADD2.F32 R55, -RZ, R57.reuse.H0_H0 ;  /* 0x20000039ff377230 */ /* 0x100fe20000004100 */
[----:B------:R-:W-:Y:S01]  /*5950*/  IADD3 R114, PT, PT, R114, R125, RZ ;  /* 0x0000007d72727210 */ /* 0x000fe20007ffe0ff */
[----:B------:R-:W-:Y:S01]  /*5960*/  HADD2.F32 R58, -RZ, R57.H1_H1 ;  /* 0x30000039ff3a7230 */ /* 0x000fe20000004100 */
[-C--:B------:R-:W-:Y:S01]  /*5970*/  F2FP.F16.E5M2.UNPACK_B R67, R84.reuse ;  /* 0x00000054ff43723e */ /* 0x080fe200020004ff */
[----:B------:R-:W-:Y:S01]  /*5980*/  HADD2.F32 R57, -RZ, R59.H0_H0 ;  /* 0x2000003bff397230 */ /* 0x000fe20000004100 */
[----:B------:R-:W-:Y:S01]  /*5990*/  F2FP.F16.E5M2.UNPACK_B R69, R84.H1 ;  /* 0x00000054ff45723e */ /* 0x000fe200030004ff */
[----:B------:R-:W-:Y:S01]  /*59a0*/  HADD2.F32 R59, -RZ, R61.H0_H0 ;  /* 0x2000003dff3b7230 */ /* 0x000fe20000004100 */
[-C--:B------:R-:W-:Y:S01]  /*59b0*/  F2FP.F16.E5M2.UNPACK_B R71, R85.reuse ;  /* 0x00000055ff47723e */ /* 0x080fe200020004ff */
[----:B------:R-:W-:Y:S01]  /*59c0*/  HADD2.F32 R68, -RZ, R67.H1_H1 ;  /* 0x30000043ff447230 */ /* 0x000fe20000004100 */
[----:B------:R-:W-:Y:S01]  /*59d0*/  F2FP.F16.E5M2.UNPACK_B R73, R85.H1 ;  /* 0x00000055ff49723e */ /* 0x000fe200030004ff */
[----:B------:R-:W-:Y:S01]  /*59e0*/  HADD2.F32 R62, -RZ, R61.H1_H1 ;  /* 0x3000003dff3e7230 */ /* 0x000fe20000004100 */
[-C--:B------:R-:W-:Y:S01]  /*59f0*/  F2FP.F16.E5M2.UNPACK_B R75, R86.reuse ;  /* 0x00000056ff4b723e */ /* 0x080fe200020004ff */
[----:B------:R-:W-:Y:S01]  /*5a00*/  HADD2.F32 R61, -RZ, R63.H0_H0 ;  /* 0x2000003fff3d7230 */ /* 0x000fe20000004100 */
[----:B------:R-:W-:Y:S01]  /*5a10*/  F2FP.F16.E5M2.UNPACK_B R77, R86.H1 ;  /* 0x00000056ff4d723e */ /* 0x000fe200030004ff */
[----:B------:R-:W-:Y:S01]  /*5a20*/  HADD2.F32 R72, -RZ, R71.H1_H1 ;  /* 0x30000047ff487230 */ /* 0x000fe20000004100 */
[----:B------:R-:W-:Y:S01]  /*5a30*/  F2FP.F16.E5M2.UNPACK_B R79, R87.H1 ;  /* 0x00000057ff4f723e */ /* 0x000fe200030004ff */
[C---:B--2---:R-:W-:Y:S01]  /*5a40*/  FMUL R0, R47.reuse, R4 ;  /* 0x000000042f007220 */ /* 0x044fe20000400000 */
[C---:B-1----:R-:W-:Y:S01]  /*5a50*/  FMUL R2, R47.reuse, R5 ;  /* 0x000000052f027220 */ /* 0x042fe20000400000 */
[C---:B------:R-:W-:Y:S01]  /*5a60*/  FMUL R4, R47.reuse, R8 ;  /* 0x000000082f047220 */ /* 0x040fe20000400000 */
[----:B------:R-:W-:Y:S01]  /*5a70*/  FMUL R5, R47, R9 ;  /* 0x000000092f057220 */ /* 0x000fe20000400000 */
[C---:B------:R-:W-:Y:S01]  /*5a80*/  FFMA R0, R49.reuse, R50, R0 ;  /* 0x0000003231007223 */ /* 0x040fe20000000000 */
[----:B------:R-:W-:Y:S01]  /*5a90*/  FFMA R2, R49, R51, R2 ;  /* 0x0000003331027223 */ /* 0x000fe20000000002 */
[C---:B------:R-:W-:Y:S01]  /*5aa0*/  FMUL R8, R47.reuse, R12 ;  /* 0x0000000c2f087220 */ /* 0x040fe20000400000 */
[C---:B------:R-:W-:Y:S01]  /*5ab0*/  FMUL R9, R47.reuse, R13 ;  /* 0x0000000d2f097220 */ /* 0x040fe20000400000 */
[C---:B------:R-:W-:Y:S01]  /*5ac0*/  FMUL R12, R47.reuse, R16 ;  /* 0x000000102f0c7220 */ /* 0x040fe20000400000 */
[C---:B------:R-:W-:Y:S01]  /*5ad0*/  FMUL R13, R47.reuse, R17 ;  /* 0x000000112f0d7220 */ /* 0x040fe20000400000 */
[C---:B------:R-:W-:Y:S01]  /*5ae0*/  FMUL R16, R47.reuse, R20 ;  /* 0x000000142f107220 */ /* 0x040fe20000400000 */
[C---:B------:R-:W-:Y:S01]  /*5af0*/  FMUL R17, R47.reuse, R21 ;  /* 0x000000152f117220 */ /* 0x040fe20000400000 */
[C---:B------:R-:W-:Y:S01]  /*5b00*/  FMUL R20, R47.reuse, R24 ;  /* 0x000000182f147220 */ /* 0x040fe20000400000 */
[C---:B------:R-:W-:Y:S01]  /*5b10*/  FMUL R21, R47.reuse, R25 ;  /* 0x000000192f157220 */ /* 0x040fe20000400000 */
[----:B------:R-:W-:Y:S02]  /*5b20*/  HADD2.F32 R76, -RZ, R75.H1_H1 ;  /* 0x3000004bff4c7230 */ /* 0x000fe40000004100 */
[C---:B------:R-:W-:Y:S01]  /*5b30*/  FMUL R24, R47.reuse, R28 ;  /* 0x0000001c2f187220 */ /* 0x040fe20000400000 */
[C---:B------:R-:W-:Y:S01]  /*5b40*/  FMUL R25, R47.reuse, R29 ;  /* 0x0000001d2f197220 */ /* 0x040fe20000400000 */
[C---:B------:R-:W-:Y:S01]  /*5b50*/  FMUL R28, R47.reuse, R32 ;  /* 0x000000202f1c7220 */ /* 0x040fe20000400000 */
[C---:B------:R-:W-:Y:S01]  /*5b60*/  FMUL R29, R47.reuse, R33 ;  /* 0x000000212f1d7220 */ /* 0x040fe20000400000 */
[C---:B------:R-:W-:Y:S01]  /*5b70*/  FMUL R3, R47.reuse, R6 ;  /* 0x000000062f037220 */ /* 0x040fe20000400000 */
[C---:B------:R-:W-:Y:S01]  /*5b80*/  FMUL R7, R47.reuse, R7 ;  /* 0x000000072f077220 */ /* 0x040fe20000400000 */
[C---:B------:R-:W-:Y:S01]  /*5b90*/  FMUL R6, R47.reuse, R10 ;  /* 0x0000000a2f067220 */ /* 0x040fe20000400000 */
[----:B------:R-:W-:Y:S01]  /*5ba0*/  FMUL R11, R47, R11 ;  /* 0x0000000b2f0b7220 */ /* 0x000fe20000400000 */
[C---:B------:R-:W-:Y:S01]  /*5bb0*/  FFMA R3, R49.reuse, R52, R3 ;  /* 0x0000003431037223 */ /* 0x040fe20000000003 */
[C---:B------:R-:W-:Y:S01]  /*5bc0*/  FFMA R7, R49.reuse, R54, R7 ;  /* 0x0000003631077223 */ /* 0x040fe20000000007 */
[C---:B------:R-:W-:Y:S01]  /*5bd0*/  FFMA R4, R49.reuse, R53, R4 ;  /* 0x0000003531047223 */ /* 0x040fe20000000004 */
[----:B------:R-:W-:Y:S01]  /*5be0*/  F2FP.F16.E5M2.UNPACK_B R50, R87 ;  /* 0x00000057ff32723e */ /* 0x000fe200020004ff */
[C---:B------:R-:W-:Y:S01]  /*5bf0*/  FFMA R5, R49.reuse, R56, R5 ;  /* 0x0000003831057223 */ /* 0x040fe20000000005 */
[----:B------:R-:W-:Y:S01]  /*5c00*/  FFMA R6, R49, R55, R6 ;  /* 0x0000003731067223 */ /* 0x000fe20000000006 */
[----:B------:R-:W-:Y:S01]  /*5c10*/  F2FP.SATFINITE.E5M2.F32.PACK_AB_MERGE_C R117, R7, R3, RZ ;  /* 0x000000030775723e */ /* 0x000fe200048060ff */
[C---:B------:R-:W-:Y:S01]  /*5c20*/  FFMA R11, R49.reuse, R58, R11 ;  /* 0x0000003a310b7223 */ /* 0x040fe2000000000b */
[C---:B------:R-:W-:Y:S01]  /*5c30*/  FFMA R8, R49.reuse, R57, R8 ;  /* 0x0000003931087223 */ /* 0x040fe20000000008 */
[----:B------:R-:W-:Y:S01]  /*5c40*/  ISETP.NE.AND P0, PT, R110, RZ, PT ;  /* 0x000000ff6e00720c */ /* 0x000fe20003f05270 */
[----:B------:R-:W-:Y:S01]  /*5c50*/  FFMA R9, R49, R60, R9 ;  /* 0x0000003c31097223 */ /* 0x000fe20000000009 */
[----:B------:R-:W-:Y:S01]  /*5c60*/  F2FP.SATFINITE.E5M2.F32.PACK_AB_MERGE_C R116, R2, R0, R117 ;  /* 0x000000000274723e */ /* 0x000fe20004806075 */
[--C-:B------:R-:W-:Y:S01]  /*5c70*/  HADD2.F32 R51, -RZ, R50.reuse.H0_H0 ;  /* 0x20000032ff337230 */ /* 0x100fe20000004100 */
[----:B------:R-:W-:Y:S01]  /*5c80*/  F2FP.SATFINITE.E5M2.F32.PACK_AB_MERGE_C R117, R11, R6, RZ ;  /* 0x000000060b75723e */ /* 0x000fe200048060ff */
[----:B------:R-:W-:Y:S02]  /*5c90*/  HADD2.F32 R50, -RZ, R50.H1_H1 ;  /* 0x30000032ff327230 */ /* 0x000fe40000004100 */
[C---:B------:R-:W-:Y:S01]  /*5ca0*/  FMUL R10, R47.reuse, R14 ;  /* 0x0000000e2f0a7220 */ /* 0x040fe20000400000 */
[----:B------:R-:W-:Y:S01]  /*5cb0*/  FMUL R15, R47, R15 ;  /* 0x0000000f2f0f7220 */ /* 0x000fe20000400000 */
[--C-:B------:R-:W-:Y:S01]  /*5cc0*/  HADD2.F32 R63, -RZ, R65.reuse.H0_H0 ;  /* 0x20000041ff3f7230 */ /* 0x100fe20000004100 */
[----:B------:R-:W-:Y:S01]  /*5cd0*/  F2FP.SATFINITE.E5M2.F32.PACK_AB_MERGE_C R117, R5, R4, R117 ;  /* 0x000000040575723e */ /* 0x000fe20004806075 */
[C---:B------:R-:W-:Y:S01]  /*5ce0*/  FFMA R10, R49.reuse, R59, R10 ;  /* 0x0000003b310a7223 */ /* 0x040fe2000000000a */
[C---:B------:R-:W-:Y:S01]  /*5cf0*/  FFMA R15, R49.reuse, R62, R15 ;  /* 0x0000003e310f7223 */ /* 0x040fe2000000000f */
[C---:B------:R-:W-:Y:S01]  /*5d00*/  FFMA R12, R49.reuse, R61, R12 ;  /* 0x0000003d310c7223 */ /* 0x040fe2000000000c */
[----:B------:R-:W-:Y:S01]  /*5d10*/  FFMA R13, R49, R64, R13 ;  /* 0x00000040310d7223 */ /* 0x000fe2000000000d */
[----:B------:R-:W-:Y:S02]  /*5d20*/  HADD2.F32 R66, -RZ, R65.H1_H1 ;  /* 0x30000041ff427230 */ /* 0x000fe40000004100 */
[C---:B------:R-:W-:Y:S01]  /*5d30*/  FMUL R14, R47.reuse, R18 ;  /* 0x000000122f0e7220 */ /* 0x040fe20000400000 */
[----:B------:R-:W-:Y:S02]  /*5d40*/  HADD2.F32 R65, -RZ, R67.H0_H0 ;  /* 0x20000043ff417230 */ /* 0x000fe40000004100 */
[----:B------:R-:W-:Y:S01]  /*5d50*/  FMUL R19, R47, R19 ;  /* 0x000000132f137220 */ /* 0x000fe20000400000 */
[--C-:B------:R-:W-:Y:S02]  /*5d60*/  HADD2.F32 R67, -RZ, R69.reuse.H0_H0 ;  /* 0x20000045ff437230 */ /* 0x100fe40000004100 */
[----:B------:R-:W-:Y:S01]  /*5d70*/  FFMA R14, R49, R63, R14 ;  /* 0x0000003f310e7223 */ /* 0x000fe2000000000e */
[----:B------:R-:W-:Y:S02]  /*5d80*/  HADD2.F32 R70, -RZ, R69.H1_H1 ;  /* 0x30000045ff467230 */ /* 0x000fe40000004100 */
[----:B------:R-:W-:Y:S01]  /*5d90*/  FMUL R18, R47, R22 ;  /* 0x000000162f127220 */ /* 0x000fe20000400000 */
[----:B------:R-:W-:Y:S02]  /*5da0*/  HADD2.F32 R69, -RZ, R71.H0_H0 ;  /* 0x20000047ff457230 */ /* 0x000fe40000004100 */
[----:B------:R-:W-:Y:S01]  /*5db0*/  FFMA R19, R49, R66, R19 ;  /* 0x0000004231137223 */ /* 0x000fe20000000013 */
[----:B------:R-:W-:Y:S01]  /*5dc0*/  FMUL R23, R47, R23 ;  /* 0x000000172f177220 */ /* 0x000fe20000400000 */
[C---:B------:R-:W-:Y:S01]  /*5dd0*/  FFMA R16, R49.reuse, R65, R16 ;  /* 0x0000004131107223 */ /* 0x040fe20000000010 */
[C---:B------:R-:W-:Y:S01]  /*5de0*/  FFMA R17, R49.reuse, R68, R17 ;  /* 0x0000004431117223 */ /* 0x040fe20000000011 */
        /* <DEDUP_REMOVED lines=23> */
[----:B------:R-:W-:Y:S01]  /*5f60*/  F2FP.SATFINITE.E5M2.F32.PACK_AB_MERGE_C R118, R15, R10, RZ ;  /* 0x0000000a0f76723e */ /* 0x000fe200048060ff */
[----:B------:R-:W-:Y:S01]  /*5f70*/  FFMA R28, R49, R51, R28 ;  /* 0x00000033311c7223 */ /* 0x000fe2000000001c */
[----:B------:R-:W-:Y:S01]  /*5f80*/  F2FP.SATFINITE.E5M2.F32.PACK_AB_MERGE_C R119, R19, R14, RZ ;  /* 0x0000000e1377723e */ /* 0x000fe200048060ff */
[C---:B------:R-:W-:Y:S01]  /*5f90*/  FFMA R29, R49.reuse, R50, R29 ;  /* 0x00000032311d7223 */ /* 0x040fe2000000001d */
[C---:B------:R-:W-:Y:S01]  /*5fa0*/  FFMA R30, R49.reuse, R77, R30 ;  /* 0x0000004d311e7223 */ /* 0x040fe2000000001e */
[----:B------:R-:W-:Y:S01]  /*5fb0*/  FFMA R35, R49, R52, R35 ;  /* 0x0000003431237223 */ /* 0x000fe20000000023 */
[----:B------:R-:W-:Y:S02]  /*5fc0*/  F2FP.SATFINITE.E5M2.F32.PACK_AB_MERGE_C R118, R9, R8, R118 ;  /* 0x000000080976723e */ /* 0x000fe40004806076 */
[----:B------:R-:W-:Y:S02]  /*5fd0*/  F2FP.SATFINITE.E5M2.F32.PACK_AB_MERGE_C R119, R13, R12, R119 ;  /* 0x0000000c0d77723e */ /* 0x000fe40004806077 */
[----:B------:R-:W-:Y:S02]  /*5fe0*/  F2FP.SATFINITE.E5M2.F32.PACK_AB_MERGE_C R120, R23, R18, RZ ;  /* 0x000000121778723e */ /* 0x000fe400048060ff */
[----:B------:R-:W-:Y:S01]  /*5ff0*/  F2FP.SATFINITE.E5M2.F32.PACK_AB_MERGE_C R121, R27, R22, RZ ;  /* 0x000000161b79723e */ /* 0x000fe200048060ff */
[----:B------:R1:W-:Y:S01]  /*6000*/  STS.128 [R100+UR49+0x2200], R116 ;  /* 0x0022007464007988 */ /* 0x0003e20008000c31 */
[----:B------:R-:W-:Y:S02]  /*6010*/  F2FP.SATFINITE.E5M2.F32.PACK_AB_MERGE_C R122, R31, R26, RZ ;  /* 0x0000001a1f7a723e */ /* 0x000fe400048060ff */
[----:B------:R-:W-:Y:S02]  /*6020*/  F2FP.SATFINITE.E5M2.F32.PACK_AB_MERGE_C R123, R35, R30, RZ ;  /* 0x0000001e237b723e */ /* 0x000fe400048060ff */
[----:B------:R-:W-:Y:S02]  /*6030*/  F2FP.SATFINITE.E5M2.F32.PACK_AB_MERGE_C R120, R17, R16, R120 ;  /* 0x000000101178723e */ /* 0x000fe40004806078 */
[----:B------:R-:W-:Y:S02]  /*6040*/  F2FP.SATFINITE.E5M2.F32.PACK_AB_MERGE_C R121, R21, R20, R121 ;  /* 0x000000141579723e */ /* 0x000fe40004806079 */
[----:B------:R-:W-:Y:S02]  /*6050*/  F2FP.SATFINITE.E5M2.F32.PACK_AB_MERGE_C R122, R25, R24, R122 ;  /* 0x00000018197a723e */ /* 0x000fe4000480607a */
[----:B------:R-:W-:Y:S02]  /*6060*/  F2FP.SATFINITE.E5M2.F32.PACK_AB_MERGE_C R123, R29, R28, R123 ;  /* 0x0000001c1d7b723e */ /* 0x000fe4000480607b */
[----:B------:R-:W-:Y:S02]  /*6070*/  LEA R32, R105, UR49, 0x3 ;  /* 0x0000003169207c11 */ /* 0x000fe4000f8e18ff */
[----:B------:R-:W-:Y:S01]  /*6080*/  @P6 SHF.L.U32 R33, R104, 0x1f, RZ ;  /* 0x0000001f68216819 */ /* 0x000fe200000006ff */
[----:B------:R1:W-:Y:S01]  /*6090*/  STS.128 [R114+0x2210], R120 ;  /* 0x0022107872007388 */ /* 0x0003e20000000c00 */
[----:B------:R-:W-:Y:S01]  /*60a0*/  @!PT LDS RZ, [RZ] ;  /* 0x00000000fffff984 */ /* 0x000fe20000000800 */
[----:B------:R-:W-:Y:S01]  /*60b0*/  @!PT LDS RZ, [RZ] ;  /* 0x00000000fffff984 */ /* 0x000fe20000000800 */
[----:B------:R-:W-:Y:S01]  /*60c0*/  @!PT LDS RZ, [RZ] ;  /* 0x00000000fffff984 */ /* 0x000fe20000000800 */
[----:B------:R-:W-:Y:S01]  /*60d0*/  @!PT LDS RZ, [RZ] ;  /* 0x00000000fffff984 */ /* 0x000fe20000000800 */
[----:B------:R2:W-:Y:S07]  /*60e0*/  MEMBAR.ALL.CTA ;  /* 0x0000000000007992 */ /* 0x0005ee0000008000 */
[----:B--2---:R-:W2:Y:S02]  /*60f0*/  FENCE.VIEW.ASYNC.S ;  /* 0x00000000000073c6 */ /* 0x004ea40000000000 */
[----:B--2---:R-:W-:Y:S06]  /*6100*/  BAR.SYNC.DEFER_BLOCKING 0x1, 0x80 ;  /* 0x0042000000007b1d */ /* 0x004fec0000010000 */
[----:B------:R-:W-:Y:S05]  /*6110*/  @P0 BRA `(.L_x_93) ;  /* 0x0000000000280947 */ /* 0x000fea0003800000 */
[----:B------:R-:W-:Y:S02]  /*6120*/  UIADD3 UR4, UPT, UPT, UR49, 0x2200, URZ ;  /* 0x0000220031047890 */ /* 0x000fe4000fffe0ff */
[----:B------:R-:W-:Y:S01]  /*6130*/  UIADD3 UR6, UP0, UPT, UR52, 0x680, URZ ;  /* 0x0000068034067890 */ /* 0x000fe2000ff1e0ff */
[----:B------:R-:W-:Y:S03]  /*6140*/  UMOV UR43, UR36 ;  /* 0x00000024002b7c82 */ /* 0x000fe60008000000 */
[----:B------:R-:W-:Y:S01]  /*6150*/  MOV R109, UR4 ;  /* 0x00000004006d7c02 */ /* 0x000fe20008000f00 */
[----:B------:R-:W-:Y:S03]  /*6160*/  UIADD3.X UR7, UPT, UPT, URZ, UR53, URZ, UP0, !UPT ;  /* 0x00000035ff077290 */ /* 0x000fe600087fe4ff */
[----:B------:R-:W-:Y:S11]  /*6170*/  R2UR UR40, R109 ;  /* 0x000000006d2872ca */ /* 0x000ff600000e0000 */
[----:B------:R-:W-:Y:S02]  /*6180*/  @!UPT UIADD3 URZ, UPT, UPT, URZ, URZ, URZ ;  /* 0x000000fffffff290 */ /* 0x000fe4000fffe0ff */
[----:B------:R2:W-:Y:S01]  /*6190*/  UTMASTG.3D [UR40], [UR6] ;  /* 0x00000028060073b5 */ /* 0x0005e20008010000 */
[----:B------:R0:W-:Y:S01]  /*61a0*/  UTMACMDFLUSH ;  /* 0x00000000000079b7 */ /* 0x0001e20000000000 */
[----:B--2---:R-:W-:Y:S04]  /*61b0*/  DEPBAR.LE SB0, 0x1 ;  /* 0x000080400000791a */ /* 0x004fe80000000000 */
.L_x_93:
[----:B------:R-:W-:Y:S05]  /*61c0*/  BSYNC.RECONVERGENT B0 ;  /* 0x0000000000007941 */ /* 0x000fea0003800200 */
.L_x_92:
[----:B------:R-:W-:Y:S06]  /*61d0*/  BAR.SYNC.DEFER_BLOCKING 0x1, 0x80 ;  /* 0x0042000000007b1d */ /* 0x000fec0000010000 */
[----:B------:R-:W2:Y:S01]  /*61e0*/  @P6 SYNCS.PHASECHK.TRANS64.TRYWAIT P0, [R32+URZ+0x20], R33 ;  /* 0x00002021200065a7 */ /* 0x000ea200080011ff */
[----:B------:R-:W-:Y:S01]  /*61f0*/  BSSY B1, `(.L_x_94) ;  /* 0x0000020000017945 */ /* 0x000fe20003800000 */
[----:B--2---:R-:W-:Y:S03]  /*6200*/  @P6 SEL R115, RZ, 0x1, !P0 ;  /* 0x00000001ff736807 */ /* 0x004fe60004000000 */
[----:B------:R-:W-:Y:S05]  /*6210*/  @!P6 BRA `(.L_x_95) ;  /* 0x000000000074e947 */ /* 0x000fea0003800000 */
[----:B------:R-:W-:Y:S01]  /*6220*/  ISETP.NE.AND P1, PT, R124, RZ, PT ;  /* 0x000000ff7c00720c */ /* 0x000fe20003f25270 */
[----:B------:R-:W-:Y:S01]  /*6230*/  BSSY B0, `(.L_x_96) ;  /* 0x0000009000007945 */ /* 0x000fe20003800000 */
[----:B------:R-:W-:Y:S11]  /*6240*/  ISETP.NE.AND P0, PT, R115, RZ, PT ;  /* 0x000000ff7300720c */ /* 0x000ff60003f05270 */
[----:B------:R-:W-:Y:S05]  /*6250*/  @P1 IMAD R0, R105, 0x1000, R100 ;  /* 0x0000100069001824 */ /* 0x000fea00078e0264 */
[----:B------:R-:W-:Y:S05]  /*6260*/  @P1 IADD3 R2, PT, PT, R0, UR49, RZ ;  /* 0x0000003100021c10 */ /* 0x000fea000fffe0ff */
[----:B------:R-:W-:Y:S01]  /*6270*/  @P1 IMAD.IADD R2, R2, 0x1, R125 ;  /* 0x0000000102021824 */ /* 0x000fe200078e027d */
[----:B------:R-:W-:Y:S06]  /*6280*/  @P0 BRA `(.L_x_97) ;  /* 0x00000000000c0947 */ /* 0x000fec0003800000 */
[----:B------:R-:W-:Y:S04]  /*6290*/  SHF.L.U32 R3, R104, 0x1f, RZ ;  /* 0x0000001f68037819 */ /* 0x000fe800000006ff */
[----:B------:R-:W2:Y:S02]  /*62a0*/  SYNCS.PHASECHK.TRANS64.TRYWAIT P0, [R32+URZ+0x20], R3 ;  /* 0x00002003200075a7 */ /* 0x000ea400080011ff */
[----:B--2---:R-:W-:Y:S05]  /*62b0*/  @!P0 BRA `(.L_x_98) ;  /* 0x00000014007c8947 */ /* 0x004fea0003800000 */
.L_x_97:
[----:B------:R-:W-:Y:S05]  /*62c0*/  BSYNC B0 ;  /* 0x0000000000007941 */ /* 0x000fea0003800000 */
.L_x_96:
[----:B------:R-:W-:Y:S01]  /*62d0*/  ISETP.NE.AND P0, PT, R124, RZ, PT ;  /* 0x000000ff7c00720c */ /* 0x000fe20003f05270 */
[----:B--2---:R-:W-:Y:S02]  /*62e0*/  VIADD R32, R32, 0x30 ;  /* 0x0000003020207836 */ /* 0x004fe40000000000 */
[----:B------:R-:W-:Y:S02]  /*62f0*/  IMAD.U32 R3, RZ, RZ, UR37 ;  /* 0x00000025ff037e24 */ /* 0x000fe4000f8e00ff */
[----:B------:R-:W-:Y:S03]  /*6300*/  VIADD R105, R105, 0x1 ;  /* 0x0000000169697836 */ /* 0x000fe60000000000 */
[----:B------:R-:W-:Y:S05]  /*6310*/  PRMT R3, R3, 0x654, R32 ;  /* 0x0000065403037816 */ /* 0x000fea0000000020 */
[----:B------:R2:W3:Y:S04]  /*6320*/  @P0 LDS.128 R80, [R0+UR49+0x200] ;  /* 0x0002003100500984 */ /* 0x0004e80008000c00 */
[----:B------:R2:W4:Y:S01]  /*6330*/  @P0 LDS.128 R84, [R2+0x210] ;  /* 0x0002100002540984 */ /* 0x0005220000000c00 */
[C---:B------:R-:W-:Y:S01]  /*6340*/  ISETP.NE.AND P0, PT, R105.reuse, 0x2, PT ;  /* 0x000000026900780c */ /* 0x040fe20003f05270 */
[----:B------:R-:W-:Y:S01]  /*6350*/  @!PT LDS RZ, [RZ] ;  /* 0x00000000fffff984 */ /* 0x000fe20000000800 */
[----:B------:R-:W-:Y:S01]  /*6360*/  @!PT LDS RZ, [RZ] ;  /* 0x00000000fffff984 */ /* 0x000fe20000000800 */
[----:B------:R-:W-:Y:S01]  /*6370*/  @!PT LDS RZ, [RZ] ;  /* 0x00000000fffff984 */ /* 0x000fe20000000800 */
[----:B------:R-:W-:Y:S01]  /*6380*/  @!PT LDS RZ, [RZ] ;  /* 0x00000000fffff984 */ /* 0x000fe20000000800 */
[----:B------:R5:W-:Y:S06]  /*6390*/  MEMBAR.ALL.CTA ;  /* 0x0000000000007992 */ /* 0x000bec0000008000 */
[----:B-----5:R-:W5:Y:S01]  /*63a0*/  FENCE.VIEW.ASYNC.S ;  /* 0x00000000000073c6 */ /* 0x020f620000000000 */
[----:B------:R-:W-:Y:S01]  /*63b0*/  SEL R105, R105, RZ, P0 ;  /* 0x000000ff69697207 */ /* 0x000fe20000000000 */
[----:B-----5:R5:W-:Y:S02]  /*63c0*/  SYNCS.ARRIVE.TRANS64.RED.A1T0 RZ, [R3+URZ], RZ ;  /* 0x000000ff03ff79a7 */ /* 0x020be400081004ff */
[----:B-----5:R-:W-:Y:S04]  /*63d0*/  SEL R3, RZ, 0x1, P0 ;  /* 0x00000001ff037807 */ /* 0x020fe80000000000 */
[----:B--23--:R-:W-:Y:S02]  /*63e0*/  LOP3.LUT R104, R104, R3, RZ, 0x3c, !PT ;  /* 0x0000000368687212 */ /* 0x00cfe400078e3cff */
.L_x_95:
[----:B------:R-:W-:Y:S05]  /*63f0*/  BSYNC B1 ;  /* 0x0000000000017941 */ /* 0x000fea0003800000 */
.L_x_94:
[----:B------:R-:W-:Y:S05]  /*6400*/  VIADD R0, R48, 0x40 ;  /* 0x0000004030007836 */ /* 0x000fea0000000000 */
[----:B------:R-:W-:Y:S04]  /*6410*/  SHF.R.U32.HI R0, RZ, 0x15, R0 ;  /* 0x00000015ff007819 */ /* 0x000fe80000011600 */
[----:B------:R-:W-:Y:S11]  /*6420*/  LOP3.LUT P0, RZ, R0, 0x3, R101, 0x48, !PT ;  /* 0x0000000300ff7812 */ /* 0x000ff60007804865 */
[----:B------:R-:W-:Y:S02]  /*6430*/  @!UPT UIADD3 URZ, UPT, UPT, URZ, URZ, URZ ;  /* 0x000000fffffff290 */ /* 0x000fe4000fffe0ff */
[----:B------:R-:W-:Y:S05]  /*6440*/  @!P0 BRA `(.L_x_99) ;  /* 0x0000000000408947 */ /* 0x000fea0003800000 */
[----:B------:R-:W2:Y:S01]  /*6450*/  LDCU.64 UR8, c[0x4][0x70] ;  /* 0x01000e00ff0877ac */ /* 0x000ea20008000a00 */
[----:B------:R-:W-:Y:S01]  /*6460*/  MOV R3, 0x0 ;  /* 0x0000000000037802 */ /* 0x000fe20000000f00 */
[----:B------:R-:W-:Y:S02]  /*6470*/  HFMA2 R12, -RZ, RZ, 0, 5.9604644775390625e-08 ;  /* 0x00000001ff0c7431 */ /* 0x000fe400000001ff */
[----:B------:R-:W-:Y:S02]  /*6480*/  IMAD.MOV.U32 R8, RZ, RZ, 0x192 ;  /* 0x00000192ff087424 */ /* 0x000fe400078e00ff */
[----:B------:R-:W-:Y:S01]  /*6490*/  IMAD.MOV.U32 R13, RZ, RZ, RZ ;  /* 0x000000ffff0d7224 */ /* 0x000fe200078e00ff */
[----:B------:R-:W3:Y:S01]  /*64a0*/  LDCU.64 UR6, c[0x4][0x78] ;  /* 0x01000f00ff0677ac */ /* 0x000ee20008000a00 */
[----:B------:R-:W1:Y:S01]  /*64b0*/  LDC.64 R2, c[0x4][R3] ;  /* 0x0100000003027b82 */ /* 0x000e620000000a00 */
[----:B------:R-:W5:Y:S01]  /*64c0*/  LDCU.64 UR4, c[0x4][0x10] ;  /* 0x01000200ff0477ac */ /* 0x000f620008000a00 */
[----:B--2---:R-:W-:Y:S01]  /*64d0*/  MOV R5, UR9 ;  /* 0x0000000900057c02 */ /* 0x004fe20008000f00 */
[----:B------:R-:W-:Y:S01]  /*64e0*/  IMAD.U32 R4, RZ, RZ, UR8 ;  /* 0x00000008ff047e24 */ /* 0x000fe2000f8e00ff */
[----:B---3--:R-:W-:Y:S01]  /*64f0*/  MOV R7, UR7 ;  /* 0x0000000700077c02 */ /* 0x008fe20008000f00 */
[----:B------:R-:W-:Y:S01]  /*6500*/  IMAD.U32 R6, RZ, RZ, UR6 ;  /* 0x00000006ff067e24 */ /* 0x000fe2000f8e00ff */
[----:B-----5:R-:W-:Y:S01]  /*6510*/  MOV R11, UR5 ;  /* 0x00000005000b7c02 */ /* 0x020fe20008000f00 */
[----:B------:R-:W-:Y:S02]  /*6520*/  IMAD.U32 R10, RZ, RZ, UR4 ;  /* 0x00000004ff0a7e24 */ /* 0x000fe4000f8e00ff */
[----:B------:R-:W-:Y:S07]  /*6530*/  LEPC R20, `(.L_x_99) ;  /* 0x000000001014794e */ /* 0x000fee0000000000 */
[----:B-1--4-:R-:W-:Y:S05]  /*6540*/  CALL.ABS.NOINC R2 ;  /* 0x0000000002007343 */ /* 0x012fea0003c00000 */
.L_x_99:
[----:B------:R-:W-:Y:S01]  /*6550*/  ISETP.NE.AND P0, PT, R110, RZ, PT ;  /* 0x000000ff6e00720c */ /* 0x000fe20003f05270 */
[----:B------:R-:W-:Y:S05]  /*6560*/  WARPSYNC.ALL ;  /* 0x0000000000007948 */ /* 0x000fea0003800000 */
[----:B------:R-:W-:Y:S01]  /*6570*/  R2UR UR4, R48 ;  /* 0x00000000300472ca */ /* 0x000fe200000e0000 */
[----:B------:R-:W-:Y:S01]  /*6580*/  BSSY.RECONVERGENT B0, `(.L_x_100) ;  /* 0x000009c000007945 */ /* 0x000fe20003800200 */
[-C--:B------:R-:W-:Y:S02]  /*6590*/  F2FP.F16.E5M2.UNPACK_B R51, R80.reuse ;  /* 0x00000050ff33723e */ /* 0x080fe400020004ff */
[----:B------:R-:W-:Y:S02]  /*65a0*/  F2FP.F16.E5M2.UNPACK_B R80, R80.H1 ;  /* 0x00000050ff50723e */ /* 0x000fe400030004ff */
[-C--:B------:R-:W-:Y:S01]  /*65b0*/  F2FP.F16.E5M2.UNPACK_B R55, R81.reuse ;  /* 0x00000051ff37723e */ /* 0x080fe200020004ff */
[--C-:B------:R-:W-:Y:S01]  /*65c0*/  HADD2.F32 R50, -RZ, R51.reuse.H0_H0 ;  /* 0x20000033ff327230 */ /* 0x100fe20000004100 */
[----:B------:R-:W-:Y:S01]  /*65d0*/  F2FP.F16.E5M2.UNPACK_B R81, R81.H1 ;  /* 0x00000051ff51723e */ /* 0x000fe200030004ff */
[----:B------:R-:W-:Y:S01]  /*65e0*/  HADD2.F32 R52, -RZ, R51.H1_H1 ;  /* 0x30000033ff347230 */ /* 0x000fe20000004100 */
[-C--:B------:R-:W-:Y:S01]  /*65f0*/  F2FP.F16.E5M2.UNPACK_B R59, R82.reuse ;  /* 0x00000052ff3b723e */ /* 0x080fe200020004ff */
[--C-:B------:R-:W-:Y:S01]  /*6600*/  HADD2.F32 R51, -RZ, R80.reuse.H0_H0 ;  /* 0x20000050ff337230 */ /* 0x100fe20000004100 */
[----:B------:R-:W-:Y:S01]  /*6610*/  F2FP.F16.E5M2.UNPACK_B R82, R82.H1 ;  /* 0x00000052ff52723e */ /* 0x000fe200030004ff */
[----:B------:R-:W-:Y:S01]  /*6620*/  LDTM.16dp32bit_t0_t15.x32 R4, tmem[UR4+0x40] ;  /* 0x00004004000479ee */ /* 0x000fe20008a80000 */
[----:B------:R-:W2:Y:S01]  /*6630*/  LDTM.16dp32bit_t16_t31.x32 R4, tmem[UR4+0x60] ;  /* 0x00006004000479ee */ /* 0x000ea20008aa0000 */
[----:B------:R-:W-:Y:S01]  /*6640*/  NOP ;  /* 0x0000000000007918 */ /* 0x000fe20000000000 */
[--C-:B------:R-:W-:Y:S01]  /*6650*/  HADD2.F32 R53, -RZ, R55.reuse.H0_H0 ;  /* 0x20000037ff357230 */ /* 0x100fe20000004100 */
[----:B------:R-:W-:Y:S01]  /*6660*/  R2UR UR5, R113 ;  /* 0x00000000710572ca */ /* 0x000fe200000e0000 */
[----:B------:R-:W-:Y:S01]  /*6670*/  HADD2.F32 R56, -RZ, R55.H1_H1 ;  /* 0x30000037ff387230 */ /* 0x000fe20000004100 */
[----:B------:R-:W-:Y:S01]  /*6680*/  F2FP.F16.E5M2.UNPACK_B R63, R83 ;  /* 0x00000053ff3f723e */ /* 0x000fe200020004ff */
[--C-:B------:R-:W-:Y:S01]  /*6690*/  HADD2.F32 R57, -RZ, R59.reuse.H0_H0 ;  /* 0x2000003bff397230 */ /* 0x100fe20000004100 */
[----:B----4-:R-:W-:Y:S01]  /*66a0*/  F2FP.F16.E5M2.UNPACK_B R67, R84 ;  /* 0x00000054ff43723e */ /* 0x010fe200020004ff */
[----:B------:R-:W-:Y:S01]  /*66b0*/  HADD2.F32 R60, -RZ, R59.H1_H1 ;  /* 0x3000003bff3c7230 */ /* 0x000fe20000004100 */
[----:B------:R-:W-:Y:S01]  /*66c0*/  F2FP.F16.E5M2.UNPACK_B R71, R85 ;  /* 0x00000055ff47723e */ /* 0x000fe200020004ff */
[--C-:B------:R-:W-:Y:S01]  /*66d0*/  HADD2.F32 R61, -RZ, R63.reuse.H0_H0 ;  /* 0x2000003fff3d7230 */ /* 0x100fe20000004100 */
[----:B------:R-:W-:Y:S01]  /*66e0*/  F2FP.F16.E5M2.UNPACK_B R75, R86 ;  /* 0x00000056ff4b723e */ /* 0x000fe200020004ff */
[----:B------:R-:W-:Y:S01]  /*66f0*/  HADD2.F32 R64, -RZ, R63.H1_H1 ;  /* 0x3000003fff407230 */ /* 0x000fe20000004100 */
[----:B------:R-:W-:Y:S01]  /*6700*/  F2FP.F16.E5M2.UNPACK_B R77, R87 ;  /* 0x00000057ff4d723e */ /* 0x000fe200020004ff */
[--C-:B------:R-:W-:Y:S01]  /*6710*/  HADD2.F32 R65, -RZ, R67.reuse.H0_H0 ;  /* 0x20000043ff417230 */ /* 0x100fe20000004100 */
[----:B------:R-:W-:Y:S01]  /*6720*/  F2FP.F16.E5M2.UNPACK_B R83, R83.H1 ;  /* 0x00000053ff53723e */ /* 0x000fe200030004ff */
[----:B------:R-:W-:Y:S01]  /*6730*/  UIADD3 UR5, UPT, UPT, UR5, 0x90, URZ ;  /* 0x0000009005057890 */ /* 0x000fe2000fffe0ff */
[----:B------:R-:W-:Y:S01]  /*6740*/  HADD2.F32 R67, -RZ, R67.H1_H1 ;  /* 0x30000043ff437230 */ /* 0x000fe20000004100 */
[----:B------:R-:W-:Y:S01]  /*6750*/  F2FP.F16.E5M2.UNPACK_B R84, R84.H1 ;  /* 0x00000054ff54723e */ /* 0x000fe200030004ff */
[--C-:B------:R-:W-:Y:S01]  /*6760*/  HADD2.F32 R69, -RZ, R71.reuse.H0_H0 ;  /* 0x20000047ff457230 */ /* 0x100fe20000004100 */
[----:B------:R-:W-:Y:S01]  /*6770*/  UPRMT UR5, UR37, 0x654, UR5 ;  /* 0x0000065425057896 */ /* 0x000fe20008000005 */
[----:B------:R-:W-:Y:S01]  /*6780*/  HADD2.F32 R72, -RZ, R71.H1_H1 ;  /* 0x30000047ff487230 */ /* 0x000fe20000004100 */
[----:B------:R-:W-:Y:S01]  /*6790*/  F2FP.F16.E5M2.UNPACK_B R85, R85.H1 ;  /* 0x00000055ff55723e */ /* 0x000fe200030004ff */
[--C-:B------:R-:W-:Y:S02]  /*67a0*/  HADD2.F32 R73, -RZ, R75.reuse.H0_H0 ;  /* 0x2000004bff497230 */ /* 0x100fe40000004100 */
[C---:B--2---:R-:W-:Y:S01]  /*67b0*/  FMUL R4, R47.reuse, R4 ;  /* 0x000000042f047220 */ /* 0x044fe20000400000 */
[C---:B------:R-:W-:Y:S01]  /*67c0*/  FMUL R5, R47.reuse, R5 ;  /* 0x000000052f057220 */ /* 0x040fe20000400000 */
[C---:B------:R-:W-:Y:S01]  /*67d0*/  FMUL R8, R47.reuse, R8 ;  /* 0x000000082f087220 */ /* 0x040fe20000400000 */
[----:B------:R-:W-:Y:S01]  /*67e0*/  FMUL R9, R47, R9 ;  /* 0x000000092f097220 */ /* 0x000fe20000400000 */
[C---:B------:R-:W-:Y:S01]  /*67f0*/  FFMA R4, R49.reuse, R50, R4 ;  /* 0x0000003231047223 */ /* 0x040fe20000000004 */
[----:B------:R-:W-:Y:S01]  /*6800*/  SYNCS.ARRIVE.TRANS64.RED.A1T0 RZ, [UR5], RZ ;  /* 0x000000ffffff79a7 */ /* 0x000fe20008100405 */
        /* <DEDUP_REMOVED lines=18> */
[--C-:B------:R-:W-:Y:S02]  /*6930*/  HADD2.F32 R55, -RZ, R81.reuse.H0_H0 ;  /* 0x20000051ff377230 */ /* 0x100fe40000004100 */
[----:B------:R-:W-:Y:S01]  /*6940*/  FMUL R10, R47, R10 ;  /* 0x0000000a2f0a7220 */ /* 0x000fe20000400000 */
[C---:B------:R-:W-:Y:S01]  /*6950*/  FFMA R6, R49.reuse, R51, R6 ;  /* 0x0000003331067223 */ /* 0x040fe20000000006 */
[----:B------:R-:W-:Y:S02]  /*6960*/  HADD2.F32 R58, -RZ, R81.H1_H1 ;  /* 0x30000051ff3a7230 */ /* 0x000fe40000004100 */
[C---:B------:R-:W-:Y:S01]  /*6970*/  FFMA R7, R49.reuse, R54, R7 ;  /* 0x0000003631077223 */ /* 0x040fe20000000007 */
[C---:B------:R-:W-:Y:S01]  /*6980*/  FFMA R8, R49.reuse, R53, R8 ;  /* 0x0000003531087223 */ /* 0x040fe20000000008 */
[C---:B------:R-:W-:Y:S01]  /*6990*/  FFMA R9, R49.reuse, R56, R9 ;  /* 0x0000003831097223 */ /* 0x040fe20000000009 */
[----:B------:R-:W-:Y:S01]  /*69a0*/  FFMA R10, R49, R55, R10 ;  /* 0x00000037310a7223 */ /* 0x000fe2000000000a */
[----:B------:R-:W-:Y:S01]  /*69b0*/  HADD2.F32 R51, -RZ, R77.H0_H0 ;  /* 0x2000004dff337230 */ /* 0x000fe20000004100 */
[----:B-1----:R-:W-:Y:S01]  /*69c0*/  F2FP.SATFINITE.E5M2.F32.PACK_AB_MERGE_C R116, R7, R6, RZ ;  /* 0x000000060774723e */ /* 0x002fe200048060ff */
[C---:B------:R-:W-:Y:S01]  /*69d0*/  FMUL R11, R47.reuse, R11 ;  /* 0x0000000b2f0b7220 */ /* 0x040fe20000400000 */
[--C-:B------:R-:W-:Y:S02]  /*69e0*/  HADD2.F32 R59, -RZ, R82.reuse.H0_H0 ;  /* 0x20000052ff3b7230 */ /* 0x100fe40000004100 */
[----:B------:R-:W-:Y:S01]  /*69f0*/  FMUL R14, R47, R14 ;  /* 0x0000000e2f0e7220 */ /* 0x000fe20000400000 */
[----:B------:R-:W-:Y:S01]  /*6a00*/  HADD2.F32 R62, -RZ, R82.H1_H1 ;  /* 0x30000052ff3e7230 */ /* 0x000fe20000004100 */
[----:B------:R-:W-:Y:S01]  /*6a10*/  F2FP.SATFINITE.E5M2.F32.PACK_AB_MERGE_C R116, R5, R4, R116 ;  /* 0x000000040574723e */ /* 0x000fe20004806074 */
[C---:B------:R-:W-:Y:S01]  /*6a20*/  FFMA R11, R49.reuse, R58, R11 ;  /* 0x0000003a310b7223 */ /* 0x040fe2000000000b */
[C---:B------:R-:W-:Y:S01]  /*6a30*/  FFMA R12, R49.reuse, R57, R12 ;  /* 0x00000039310c7223 */ /* 0x040fe2000000000c */
[C---:B------:R-:W-:Y:S01]  /*6a40*/  FFMA R13, R49.reuse, R60, R13 ;  /* 0x0000003c310d7223 */ /* 0x040fe2000000000d */
[----:B------:R-:W-:Y:S01]  /*6a50*/  F2FP.F16.E5M2.UNPACK_B R86, R86.H1 ;  /* 0x00000056ff56723e */ /* 0x000fe200030004ff */
[----:B------:R-:W-:Y:S01]  /*6a60*/  FFMA R14, R49, R59, R14 ;  /* 0x0000003b310e7223 */ /* 0x000fe2000000000e */
[----:B------:R-:W-:Y:S01]  /*6a70*/  F2FP.SATFINITE.E5M2.F32.PACK_AB_MERGE_C R117, R11, R10, RZ ;  /* 0x0000000a0b75723e */ /* 0x000fe200048060ff */
[C---:B------:R-:W-:Y:S01]  /*6a80*/  FMUL R15, R47.reuse, R15 ;  /* 0x0000000f2f0f7220 */ /* 0x040fe20000400000 */
[--C-:B------:R-:W-:Y:S02]  /*6a90*/  HADD2.F32 R63, -RZ, R83.reuse.H0_H0 ;  /* 0x20000053ff3f7230 */ /* 0x100fe40000004100 */
[----:B------:R-:W-:Y:S01]  /*6aa0*/  FMUL R18, R47, R18 ;  /* 0x000000122f127220 */ /* 0x000fe20000400000 */
[----:B------:R-:W-:Y:S01]  /*6ab0*/  HADD2.F32 R66, -RZ, R83.H1_H1 ;  /* 0x30000053ff427230 */ /* 0x000fe20000004100 */
[----:B------:R-:W-:Y:S01]  /*6ac0*/  F2FP.SATFINITE.E5M2.F32.PACK_AB_MERGE_C R117, R9, R8, R117 ;  /* 0x000000080975723e */ /* 0x000fe20004806075 */
[C---:B------:R-:W-:Y:S01]  /*6ad0*/  FFMA R15, R49.reuse, R62, R15 ;  /* 0x0000003e310f7223 */ /* 0x040fe2000000000f */
[C---:B------:R-:W-:Y:S01]  /*6ae0*/  FFMA R16, R49.reuse, R61, R16 ;  /* 0x0000003d31107223 */ /* 0x040fe20000000010 */
[----:B------:R-:W-:Y:S01]  /*6af0*/  FFMA R17, R49, R64, R17 ;  /* 0x0000004031117223 */ /* 0x000fe20000000011 */
[----:B------:R-:W-:Y:S01]  /*6b00*/  FMUL R19, R47, R19 ;  /* 0x000000132f137220 */ /* 0x000fe20000400000 */
        /* <DEDUP_REMOVED lines=15> */
[----:B------:R-:W-:Y:S01]  /*6c00*/  F2FP.F16.E5M2.UNPACK_B R87, R87.H1 ;  /* 0x00000057ff57723e */ /* 0x000fe200030004ff */
        /* <DEDUP_REMOVED lines=32> */
[----:B------:R-:W-:Y:S03]  /*6e10*/  IADD3 R79, PT, PT, R44, 0x1, RZ ;  /* 0x000000012c4f7810 */ /* 0x000fe60007ffe0ff */
        /* <DEDUP_REMOVED lines=9> */
[----:B------:R-:W-:Y:S02]  /*6eb0*/  UIADD3 UR8, UP0, UPT, UR52, 0x680, URZ ;  /* 0x0000068034087890 */ /* 0x000fe4000ff1e0ff */
[----:B------:R-:W-:Y:S02]  /*6ec0*/  UIADD3 UR5, UPT, UPT, UR41, 0x40, URZ ;  /* 0x0000004029057890 */ /* 0x000fe4000fffe0ff */
[----:B------:R-:W-:Y:S02]  /*6ed0*/  UIADD3 UR4, UPT, UPT, UR49, 0x3200, URZ ;  /* 0x0000320031047890 */ /* 0x000fe4000fffe0ff */
[----:B------:R-:W-:Y:S01]  /*6ee0*/  UIADD3.X UR9, UPT, UPT, URZ, UR53, URZ, UP0, !UPT ;  /* 0x00000035ff097290 */ /* 0x000fe200087fe4ff */
[----:B------:R-:W-:Y:S01]  /*6ef0*/  UMOV UR6, UR42 ;  /* 0x0000002a00067c82 */ /* 0x000fe20008000000 */
[----:B------:R-:W-:Y:S07]  /*6f00*/  UMOV UR7, UR36 ;  /* 0x0000002400077c82 */ /* 0x000fee0008000000 */
[----:B------:R2:W-:Y:S01]  /*6f10*/  UTMASTG.3D [UR4], [UR8] ;  /* 0x00000004080073b5 */ /* 0x0005e20008010000 */
[----:B------:R0:W-:Y:S01]  /*6f20*/  UTMACMDFLUSH ;  /* 0x00000000000079b7 */ /* 0x0001e20000000000 */
[----:B--2---:R-:W-:Y:S04]  /*6f30*/  DEPBAR.LE SB0, 0x1 ;  /* 0x000080400000791a */ /* 0x004fe80000000000 */
.L_x_101:
[----:B------:R-:W-:Y:S05]  /*6f40*/  BSYNC.RECONVERGENT B0 ;  /* 0x0000000000007941 */ /* 0x000fea0003800200 */
.L_x_100:
[----:B------:R-:W-:Y:S01]  /*6f50*/  BAR.SYNC.DEFER_BLOCKING 0x1, 0x80 ;  /* 0x0042000000007b1d */ /* 0x000fe20000010000 */
[----:B------:R-:W-:Y:S01]  /*6f60*/  ISETP.NE.AND P2, PT, R111, RZ, PT ;  /* 0x000000ff6f00720c */ /* 0x000fe20003f45270 */
[----:B------:R-:W-:Y:S01]  /*6f70*/  IMAD.IADD R20, R43, 0x1, R94 ;  /* 0x000000012b147824 */ /* 0x000fe200078e025e */
[----:B------:R-:W-:Y:S01]  /*6f80*/  ISETP.NE.AND P0, PT, R112, 0x2, PT ;  /* 0x000000027000780c */ /* 0x000fe20003f05270 */
[----:B------:R-:W-:Y:S01]  /*6f90*/  IMAD.IADD R21, R45, 0x1, R96 ;  /* 0x000000012d157824 */ /* 0x000fe200078e0260 */
[----:B------:R-:W-:Y:S02]  /*6fa0*/  ISETP.NE.AND P1, PT, R79, 0x4, PT ;  /* 0x000000044f00780c */ /* 0x000fe40003f25270 */
[----:B------:R-:W-:Y:S02]  /*6fb0*/  SEL R3, RZ, 0x1, P0 ;  /* 0x00000001ff037807 */ /* 0x000fe40000000000 */
[----:B------:R-:W-:Y:S02]  /*6fc0*/  SEL R0, RZ, 0x1, P1 ;  /* 0x00000001ff007807 */ /* 0x000fe40000800000 */
[----:B------:R-:W-:Y:S02]  /*6fd0*/  LOP3.LUT R106, R106, R3, RZ, 0x3c, !PT ;  /* 0x000000036a6a7212 */ /* 0x000fe400078e3cff */
[----:B------:R-:W-:Y:S02]  /*6fe0*/  LOP3.LUT R107, R107, R0, RZ, 0x3c, !PT ;  /* 0x000000006b6b7212 */ /* 0x000fe400078e3cff */
[----:B------:R-:W-:Y:S02]  /*6ff0*/  @P2 R2UR UR36, R103 ;  /* 0x00000000672422ca */ /* 0x000fe400000e0000 */
[----:B------:R-:W-:Y:S02]  /*7000*/  SEL R112, R112, RZ, P0 ;  /* 0x000000ff70707207 */ /* 0x000fe40000000000 */
[----:B------:R-:W-:Y:S01]  /*7010*/  SEL R44, R79, RZ, P1 ;  /* 0x000000ff4f2c7207 */ /* 0x000fe20000800000 */
[----:B------:R-:W-:Y:S10]  /*7020*/  @P2 BRA `(.L_x_102) ;  /* 0xffffffd400f82947 */ /* 0x000ff4000383ffff */
[----:B------:R-:W-:Y:S05]  /*7030*/  EXIT ;  /* 0x000000000000794d */ /* 0x000fea0003800000 */
.L_x_19:
[----:B--2---:R2:W1:Y:S02]  /*7040*/  SYNCS.PHASECHK.TRANS64.TRYWAIT P0, [R3+URZ+0xc0], R2 ;  /* 0x0000c002030075a7 */ /* 0x00446400080011ff */
[----:B-1----:R-:W-:Y:S05]  /*7050*/  @!P0 NANOSLEEP.SYNCS 0x989680 ;  /* 0x009896800000895d */ /* 0x002fea0003900000 */
[----:B------:R-:W1:Y:S02]  /*7060*/  @!P0 SYNCS.PHASECHK.TRANS64 P0, [R3+URZ+0xc0], R2 ;  /* 0x0000c002030085a7 */ /* 0x000e6400080010ff */
[----:B-1----:R-:W-:Y:S05]  /*7070*/  @!P0 BRA `(.L_x_19) ;  /* 0xfffffffc00f08947 */ /* 0x002fea000383ffff */
[----:B------:R-:W-:Y:S05]  /*7080*/  BRA `(.L_x_103) ;  /* 0xffffffa400387947 */ /* 0x000fea000383ffff */
.L_x_22:
[----:B-1----:R-:W-:-:S07]  /*7090*/  MOV R2, UR33 ;  /* 0x0000002100027c02 */ /* 0x002fce0008000f00 */
.L_x_104:
[----:B-1----:R1:W2:Y:S02]  /*70a0*/  SYNCS.PHASECHK.TRANS64.TRYWAIT P0, [R2+URZ+0x10], R5 ;  /* 0x00001005020075a7 */ /* 0x0022a400080011ff */
[----:B--2---:R-:W-:Y:S05]  /*70b0*/  @!P0 NANOSLEEP.SYNCS 0x989680 ;  /* 0x009896800000895d */ /* 0x004fea0003900000 */
[----:B------:R-:W2:Y:S02]  /*70c0*/  @!P0 SYNCS.PHASECHK.TRANS64 P0, [R2+URZ+0x10], R5 ;  /* 0x00001005020085a7 */ /* 0x000ea400080010ff */
[----:B--2---:R-:W-:Y:S05]  /*70d0*/  @!P0 BRA `(.L_x_104) ;  /* 0xfffffffc00f08947 */ /* 0x004fea000383ffff */
[----:B------:R-:W-:Y:S05]  /*70e0*/  BRA `(.L_x_21) ;  /* 0xffffffa400887947 */ /* 0x000fea000383ffff */
.L_x_28:
[----:B-1----:R-:W-:-:S07]  /*70f0*/  MOV R2, UR17 ;  /* 0x0000001100027c02 */ /* 0x002fce0008000f00 */
.L_x_105:
[----:B-1----:R1:W2:Y:S02]  /*7100*/  SYNCS.PHASECHK.TRANS64.TRYWAIT P0, [R2+URZ+0x10], R5 ;  /* 0x00001005020075a7 */ /* 0x0022a400080011ff */
[----:B--2---:R-:W-:Y:S05]  /*7110*/  @!P0 NANOSLEEP.SYNCS 0x989680 ;  /* 0x009896800000895d */ /* 0x004fea0003900000 */
[----:B------:R-:W2:Y:S02]  /*7120*/  @!P0 SYNCS.PHASECHK.TRANS64 P0, [R2+URZ+0x10], R5 ;  /* 0x00001005020085a7 */ /* 0x000ea400080010ff */
[----:B--2---:R-:W-:Y:S05]  /*7130*/  @!P0 BRA `(.L_x_105) ;  /* 0xfffffffc00f08947 */ /* 0x004fea000383ffff */
[----:B------:R-:W-:Y:S05]  /*7140*/  BRA `(.L_x_27) ;  /* 0xffffffa800307947 */ /* 0x000fea000383ffff */
.L_x_32:
[----:B-1----:R1:W2:Y:S02]  /*7150*/  SYNCS.PHASECHK.TRANS64.TRYWAIT P0, [R2+URZ+0x50], R3 ;  /* 0x00005003020075a7 */ /* 0x0022a400080011ff */
[----:B--2---:R-:W-:Y:S05]  /*7160*/  @!P0 NANOSLEEP.SYNCS 0x989680 ;  /* 0x009896800000895d */ /* 0x004fea0003900000 */
[----:B------:R-:W2:Y:S02]  /*7170*/  @!P0 SYNCS.PHASECHK.TRANS64 P0, [R2+URZ+0x50], R3 ;  /* 0x00005003020085a7 */ /* 0x000ea400080010ff */
[----:B--2---:R-:W-:Y:S05]  /*7180*/  @!P0 BRA `(.L_x_32) ;  /* 0xfffffffc00f08947 */ /* 0x004fea000383ffff */
[----:B------:R-:W-:Y:S05]  /*7190*/  BRA `(.L_x_106) ;  /* 0xffffffa800c07947 */ /* 0x000fea000383ffff */
.L_x_36:
[----:B----4-:R-:W-:-:S07]  /*71a0*/  MOV R0, UR4 ;  /* 0x0000000400007c02 */ /* 0x010fce0008000f00 */
.L_x_107:
[----:B-1----:R1:W2:Y:S02]  /*71b0*/  SYNCS.PHASECHK.TRANS64.TRYWAIT P0, [R0+URZ], R3 ;  /* 0x00000003000075a7 */ /* 0x0022a400080011ff */
[----:B--2---:R-:W-:Y:S05]  /*71c0*/  @!P0 NANOSLEEP.SYNCS 0x989680 ;  /* 0x009896800000895d */ /* 0x004fea0003900000 */
[----:B------:R-:W2:Y:S02]  /*71d0*/  @!P0 SYNCS.PHASECHK.TRANS64 P0, [R0+URZ], R3 ;  /* 0x00000003000085a7 */ /* 0x000ea400080010ff */
[----:B--2---:R-:W-:Y:S05]  /*71e0*/  @!P0 BRA `(.L_x_107) ;  /* 0xfffffffc00f08947 */ /* 0x004fea000383ffff */
[----:B------:R-:W-:Y:S05]  /*71f0*/  BRA `(.L_x_108) ;  /* 0xffffffb000307947 */ /* 0x000fea000383ffff */
.L_x_39:
[----:B-1----:R1:W2:Y:S02]  /*7200*/  SYNCS.PHASECHK.TRANS64.TRYWAIT P0, [R0+URZ+0xb0], R5 ;  /* 0x0000b005000075a7 */ /* 0x0022a400080011ff */
[----:B--2---:R-:W-:Y:S05]  /*7210*/  @!P0 NANOSLEEP.SYNCS 0x989680 ;  /* 0x009896800000895d */ /* 0x004fea0003900000 */
[----:B------:R-:W2:Y:S02]  /*7220*/  @!P0 SYNCS.PHASECHK.TRANS64 P0, [R0+URZ+0xb0], R5 ;  /* 0x0000b005000085a7 */ /* 0x000ea400080010ff */
[----:B--2---:R-:W-:Y:S05]  /*7230*/  @!P0 BRA `(.L_x_39) ;  /* 0xfffffffc00f08947 */ /* 0x004fea000383ffff */
[----:B------:R-:W-:Y:S05]  /*7240*/  BRA `(.L_x_109) ;  /* 0xffffffb0008c7947 */ /* 0x000fea000383ffff */
.L_x_40:
[----:B------:R-:W-:-:S07]  /*7250*/  MOV R0, UR5 ;  /* 0x0000000500007c02 */ /* 0x000fce0008000f00 */
.L_x_110:
[----:B-1----:R1:W2:Y:S02]  /*7260*/  SYNCS.PHASECHK.TRANS64.TRYWAIT P0, [R0+URZ+0x60], R5 ;  /* 0x00006005000075a7 */ /* 0x0022a400080011ff */
[----:B--2---:R-:W-:Y:S05]  /*7270*/  @!P0 NANOSLEEP.SYNCS 0x989680 ;  /* 0x009896800000895d */ /* 0x004fea0003900000 */
[----:B------:R-:W2:Y:S02]  /*7280*/  @!P0 SYNCS.PHASECHK.TRANS64 P0, [R0+URZ+0x60], R5 ;  /* 0x00006005000085a7 */ /* 0x000ea400080010ff */
[----:B--2---:R-:W-:Y:S05]  /*7290*/  @!P0 BRA `(.L_x_110) ;  /* 0xfffffffc00f08947 */ /* 0x004fea000383ffff */
[----:B------:R-:W-:Y:S05]  /*72a0*/  BRA `(.L_x_111) ;  /* 0xffffffb0009c7947 */ /* 0x000fea000383ffff */
.L_x_41:
[----:B-1----:R1:W2:Y:S02]  /*72b0*/  SYNCS.PHASECHK.TRANS64.TRYWAIT P1, [R0+URZ+0x50], R5 ;  /* 0x00005005000075a7 */ /* 0x0022a400080211ff */
[----:B--2---:R-:W-:Y:S05]  /*72c0*/  @!P1 NANOSLEEP.SYNCS 0x989680 ;  /* 0x009896800000995d */ /* 0x004fea0003900000 */
[----:B------:R-:W2:Y:S02]  /*72d0*/  @!P1 SYNCS.PHASECHK.TRANS64 P1, [R0+URZ+0x50], R5 ;  /* 0x00005005000095a7 */ /* 0x000ea400080210ff */
[----:B--2---:R-:W-:Y:S05]  /*72e0*/  @!P1 BRA `(.L_x_41) ;  /* 0xfffffffc00f09947 */ /* 0x004fea000383ffff */
[----:B------:R-:W-:Y:S05]  /*72f0*/  BRA `(.L_x_112) ;  /* 0xffffffb000cc7947 */ /* 0x000fea000383ffff */
.L_x_44:
[----:B------:R-:W-:-:S07]  /*7300*/  MOV R0, UR5 ;  /* 0x0000000500007c02 */ /* 0x000fce0008000f00 */
.L_x_113:
[----:B-1----:R1:W2:Y:S02]  /*7310*/  SYNCS.PHASECHK.TRANS64.TRYWAIT P0, [R0+URZ+0x60], R3 ;  /* 0x00006003000075a7 */ /* 0x0022a400080011ff */
[----:B--2---:R-:W-:Y:S05]  /*7320*/  @!P0 NANOSLEEP.SYNCS 0x989680 ;  /* 0x009896800000895d */ /* 0x004fea0003900000 */
[----:B------:R-:W2:Y:S02]  /*7330*/  @!P0 SYNCS.PHASECHK.TRANS64 P0, [R0+URZ+0x60], R3 ;  /* 0x00006003000085a7 */ /* 0x000ea400080010ff */
[----:B--2---:R-:W-:Y:S05]  /*7340*/  @!P0 BRA `(.L_x_113) ;  /* 0xfffffffc00f08947 */ /* 0x004fea000383ffff */
[----:B------:R-:W-:Y:S05]  /*7350*/  BRA `(.L_x_43) ;  /* 0xffffffb400207947 */ /* 0x000fea000383ffff */
.L_x_51:
[----:B-1----:R1:W2:Y:S02]  /*7360*/  SYNCS.PHASECHK.TRANS64.TRYWAIT P1, [R0+URZ+0x50], R5 ;  /* 0x00005005000075a7 */ /* 0x0022a400080211ff */
[----:B--2---:R-:W-:Y:S05]  /*7370*/  @!P1 NANOSLEEP.SYNCS 0x989680 ;  /* 0x009896800000995d */ /* 0x004fea0003900000 */
[----:B------:R-:W2:Y:S02]  /*7380*/  @!P1 SYNCS.PHASECHK.TRANS64 P1, [R0+URZ+0x50], R5 ;  /* 0x00005005000095a7 */ /* 0x000ea400080210ff */
[----:B--2---:R-:W-:Y:S05]  /*7390*/  @!P1 BRA `(.L_x_51) ;  /* 0xfffffffc00f09947 */ /* 0x004fea000383ffff */
[----:B------:R-:W-:Y:S05]  /*73a0*/  BRA `(.L_x_114) ;  /* 0xffffffb800907947 */ /* 0x000fea000383ffff */
.L_x_52:
[----:B------:R-:W-:-:S07]  /*73b0*/  MOV R3, UR7 ;  /* 0x0000000700037c02 */ /* 0x000fce0008000f00 */
.L_x_115:
[----:B-1----:R1:W2:Y:S02]  /*73c0*/  SYNCS.PHASECHK.TRANS64.TRYWAIT P0, [R3+URZ+0x90], R0 ;  /* 0x00009000030075a7 */ /* 0x0022a400080011ff */
[----:B--2---:R-:W-:Y:S05]  /*73d0*/  @!P0 NANOSLEEP.SYNCS 0x989680 ;  /* 0x009896800000895d */ /* 0x004fea0003900000 */
[----:B------:R-:W2:Y:S02]  /*73e0*/  @!P0 SYNCS.PHASECHK.TRANS64 P0, [R3+URZ+0x90], R0 ;  /* 0x00009000030085a7 */ /* 0x000ea400080010ff */
[----:B--2---:R-:W-:Y:S05]  /*73f0*/  @!P0 BRA `(.L_x_115) ;  /* 0xfffffffc00f08947 */ /* 0x004fea000383ffff */
[----:B------:R-:W-:Y:S05]  /*7400*/  BRA `(.L_x_116) ;  /* 0xffffffb800e07947 */ /* 0x000fea000383ffff */
.L_x_55:
[----:B------:R-:W-:Y:S07]  /*7410*/  MOV R0, UR6 ;  /* 0x0000000600007c02 */ /* 0x000fee0008000f00 */
.L_x_117:
[----:B-1----:R1:W2:Y:S02]  /*7420*/  SYNCS.PHASECHK.TRANS64.TRYWAIT P0, [R0+URZ], R3 ;  /* 0x00000003000075a7 */ /* 0x0022a400080011ff */
[----:B--2---:R-:W-:Y:S05]  /*7430*/  @!P0 NANOSLEEP.SYNCS 0x989680 ;  /* 0x009896800000895d */ /* 0x004fea0003900000 */
[----:B------:R-:W2:Y:S02]  /*7440*/  @!P0 SYNCS.PHASECHK.TRANS64 P0, [R0+URZ], R3 ;  /* 0x00000003000085a7 */ /* 0x000ea400080010ff */
[----:B--2---:R-:W-:Y:S05]  /*7450*/  @!P0 BRA `(.L_x_117) ;  /* 0xfffffffc00f08947 */ /* 0x004fea000383ffff */
[----:B------:R-:W-:Y:S05]  /*7460*/  BRA `(.L_x_54) ;  /* 0xffffffb800fc7947 */ /* 0x000fea000383ffff */
.L_x_58:
[----:B------:R-:W-:-:S07]  /*7470*/  MOV R0, UR6 ;  /* 0x0000000600007c02 */ /* 0x000fce0008000f00 */
.L_x_118:
[----:B--2---:R2:W4:Y:S02]  /*7480*/  SYNCS.PHASECHK.TRANS64.TRYWAIT P0, [R0+URZ], R3 ;  /* 0x00000003000075a7 */ /* 0x00452400080011ff */
[----:B----4-:R-:W-:Y:S05]  /*7490*/  @!P0 NANOSLEEP.SYNCS 0x989680 ;  /* 0x009896800000895d */ /* 0x010fea0003900000 */
[----:B------:R-:W4:Y:S02]  /*74a0*/  @!P0 SYNCS.PHASECHK.TRANS64 P0, [R0+URZ], R3 ;  /* 0x00000003000085a7 */ /* 0x000f2400080010ff */
[----:B----4-:R-:W-:Y:S05]  /*74b0*/  @!P0 BRA `(.L_x_118) ;  /* 0xfffffffc00f08947 */ /* 0x010fea000383ffff */
[----:B------:R-:W-:Y:S05]  /*74c0*/  BRA `(.L_x_119) ;  /* 0xffffffbc00d87947 */ /* 0x000fea000383ffff */
.L_x_59:
[----:B------:R-:W-:-:S07]  /*74d0*/  MOV R0, UR6 ;  /* 0x0000000600007c02 */ /* 0x000fce0008000f00 */
.L_x_120:
[----:B-1----:R1:W2:Y:S02]  /*74e0*/  SYNCS.PHASECHK.TRANS64.TRYWAIT P0, [R0+URZ], R3 ;  /* 0x00000003000075a7 */ /* 0x0022a400080011ff */
[----:B--2---:R-:W-:Y:S05]  /*74f0*/  @!P0 NANOSLEEP.SYNCS 0x989680 ;  /* 0x009896800000895d */ /* 0x004fea0003900000 */
[----:B------:R-:W2:Y:S02]  /*7500*/  @!P0 SYNCS.PHASECHK.TRANS64 P0, [R0+URZ], R3 ;  /* 0x00000003000085a7 */ /* 0x000ea400080010ff */
[----:B--2---:R-:W-:Y:S05]  /*7510*/  @!P0 BRA `(.L_x_120) ;  /* 0xfffffffc00f08947 */ /* 0x004fea000383ffff */
[----:B------:R-:W-:Y:S05]  /*7520*/  BRA `(.L_x_121) ;  /* 0xffffffbc00e47947 */ /* 0x000fea000383ffff */
.L_x_60:
[----:B------:R-:W-:-:S07]  /*7530*/  MOV R0, UR6 ;  /* 0x0000000600007c02 */ /* 0x000fce0008000f00 */
.L_x_122:
[----:B-1----:R1:W2:Y:S02]  /*7540*/  SYNCS.PHASECHK.TRANS64.TRYWAIT P0, [R0+URZ], R3 ;  /* 0x00000003000075a7 */ /* 0x0022a400080011ff */
[----:B--2---:R-:W-:Y:S05]  /*7550*/  @!P0 NANOSLEEP.SYNCS 0x989680 ;  /* 0x009896800000895d */ /* 0x004fea0003900000 */
[----:B------:R-:W2:Y:S02]  /*7560*/  @!P0 SYNCS.PHASECHK.TRANS64 P0, [R0+URZ], R3 ;  /* 0x00000003000085a7 */ /* 0x000ea400080010ff */
[----:B--2---:R-:W-:Y:S05]  /*7570*/  @!P0 BRA `(.L_x_122) ;  /* 0xfffffffc00f08947 */ /* 0x004fea000383ffff */
[----:B------:R-:W-:Y:S05]  /*7580*/  BRA `(.L_x_123) ;  /* 0xffffffbc00f07947 */ /* 0x000fea000383ffff */
.L_x_61:
[----:B------:R-:W-:-:S07]  /*7590*/  MOV R0, UR7 ;  /* 0x0000000700007c02 */ /* 0x000fce0008000f00 */
.L_x_124:
[----:B-1----:R1:W2:Y:S02]  /*75a0*/  SYNCS.PHASECHK.TRANS64.TRYWAIT P0, [R0+URZ], R3 ;  /* 0x00000003000075a7 */ /* 0x0022a400080011ff */
[----:B--2---:R-:W-:Y:S05]  /*75b0*/  @!P0 NANOSLEEP.SYNCS 0x989680 ;  /* 0x009896800000895d */ /* 0x004fea0003900000 */
[----:B------:R-:W2:Y:S02]  /*75c0*/  @!P0 SYNCS.PHASECHK.TRANS64 P0, [R0+URZ], R3 ;  /* 0x00000003000085a7 */ /* 0x000ea400080010ff */
[----:B--2---:R-:W-:Y:S05]  /*75d0*/  @!P0 BRA `(.L_x_124) ;  /* 0xfffffffc00f08947 */ /* 0x004fea000383ffff */
[----:B------:R-:W-:Y:S05]  /*75e0*/  BRA `(.L_x_125) ;  /* 0xffffffbc00fc7947 */ /* 0x000fea000383ffff */
.L_x_66:
[----:B--2---:R2:W3:Y:S02]  /*75f0*/  SYNCS.PHASECHK.TRANS64.TRYWAIT P0, [R0+URZ+0x50], R3 ;  /* 0x00005003000075a7 */ /* 0x0044e400080011ff */
[----:B---3--:R-:W-:Y:S05]  /*7600*/  @!P0 NANOSLEEP.SYNCS 0x989680 ;  /* 0x009896800000895d */ /* 0x008fea0003900000 */
[----:B------:R-:W3:Y:S02]  /*7610*/  @!P0 SYNCS.PHASECHK.TRANS64 P0, [R0+URZ+0x50], R3 ;  /* 0x00005003000085a7 */ /* 0x000ee400080010ff */
[----:B---3--:R-:W-:Y:S05]  /*7620*/  @!P0 BRA `(.L_x_66) ;  /* 0xfffffffc00f08947 */ /* 0x008fea000383ffff */
[----:B------:R-:W-:Y:S05]  /*7630*/  BRA `(.L_x_126) ;  /* 0xffffffc400007947 */ /* 0x000fea000383ffff */
.L_x_69:
[----:B------:R-:W-:Y:S07]  /*7640*/  MOV R0, UR7 ;  /* 0x0000000700007c02 */ /* 0x000fee0008000f00 */
.L_x_127:
[----:B--2---:R2:W3:Y:S02]  /*7650*/  SYNCS.PHASECHK.TRANS64.TRYWAIT P0, [R0+URZ+0x48], R3 ;  /* 0x00004803000075a7 */ /* 0x0044e400080011ff */
[----:B---3--:R-:W-:Y:S05]  /*7660*/  @!P0 NANOSLEEP.SYNCS 0x989680 ;  /* 0x009896800000895d */ /* 0x008fea0003900000 */
[----:B------:R-:W3:Y:S02]  /*7670*/  @!P0 SYNCS.PHASECHK.TRANS64 P0, [R0+URZ+0x48], R3 ;  /* 0x00004803000085a7 */ /* 0x000ee400080010ff */
[----:B---3--:R-:W-:Y:S05]  /*7680*/  @!P0 BRA `(.L_x_127) ;  /* 0xfffffffc00f08947 */ /* 0x008fea000383ffff */
[----:B------:R-:W-:Y:S05]  /*7690*/  BRA `(.L_x_68) ;  /* 0xffffffc400e07947 */ /* 0x000fea000383ffff */
.L_x_72:
[----:B--2---:R-:W-:Y:S07]  /*76a0*/  MOV R3, UR7 ;  /* 0x0000000700037c02 */ /* 0x004fee0008000f00 */
.L_x_128:
[----:B-1----:R1:W2:Y:S02]  /*76b0*/  SYNCS.PHASECHK.TRANS64.TRYWAIT P0, [R3+URZ+0x30], R12 ;  /* 0x0000300c030075a7 */ /* 0x0022a400080011ff */
[----:B--2---:R-:W-:Y:S05]  /*76c0*/  @!P0 NANOSLEEP.SYNCS 0x989680 ;  /* 0x009896800000895d */ /* 0x004fea0003900000 */
[----:B------:R-:W2:Y:S02]  /*76d0*/  @!P0 SYNCS.PHASECHK.TRANS64 P0, [R3+URZ+0x30], R12 ;  /* 0x0000300c030085a7 */ /* 0x000ea400080010ff */
[----:B--2---:R-:W-:Y:S05]  /*76e0*/  @!P0 BRA `(.L_x_128) ;  /* 0xfffffffc00f08947 */ /* 0x004fea000383ffff */
[----:B------:R-:W-:Y:S05]  /*76f0*/  BRA `(.L_x_129) ;  /* 0xffffffc800587947 */ /* 0x000fea000383ffff */
.L_x_73:
[----:B------:R-:W-:Y:S07]  /*7700*/  MOV R3, UR7 ;  /* 0x0000000700037c02 */ /* 0x000fee0008000f00 */
.L_x_130:
[----:B-1----:R1:W2:Y:S02]  /*7710*/  SYNCS.PHASECHK.TRANS64.TRYWAIT P0, [R3+URZ+0x38], R12 ;  /* 0x0000380c030075a7 */ /* 0x0022a400080011ff */
[----:B--2---:R-:W-:Y:S05]  /*7720*/  @!P0 NANOSLEEP.SYNCS 0x989680 ;  /* 0x009896800000895d */ /* 0x004fea0003900000 */
[----:B------:R-:W2:Y:S02]  /*7730*/  @!P0 SYNCS.PHASECHK.TRANS64 P0, [R3+URZ+0x38], R12 ;  /* 0x0000380c030085a7 */ /* 0x000ea400080010ff */
[----:B--2---:R-:W-:Y:S05]  /*7740*/  @!P0 BRA `(.L_x_130) ;  /* 0xfffffffc00f08947 */ /* 0x004fea000383ffff */
[----:B------:R-:W-:Y:S05]  /*7750*/  BRA `(.L_x_131) ;  /* 0xffffffc800d87947 */ /* 0x000fea000383ffff */
.L_x_75:
[----:B------:R-:W-:-:S07]  /*7760*/  MOV R0, UR7 ;  /* 0x0000000700007c02 */ /* 0x000fce0008000f00 */
.L_x_132:
[----:B-1----:R1:W3:Y:S02]  /*7770*/  SYNCS.PHASECHK.TRANS64.TRYWAIT P0, [R0+URZ+0x30], R3 ;  /* 0x00003003000075a7 */ /* 0x0022e400080011ff */
[----:B---3--:R-:W-:Y:S05]  /*7780*/  @!P0 NANOSLEEP.SYNCS 0x989680 ;  /* 0x009896800000895d */ /* 0x008fea0003900000 */
[----:B------:R-:W3:Y:S02]  /*7790*/  @!P0 SYNCS.PHASECHK.TRANS64 P0, [R0+URZ+0x30], R3 ;  /* 0x00003003000085a7 */ /* 0x000ee400080010ff */
[----:B---3--:R-:W-:Y:S05]  /*77a0*/  @!P0 BRA `(.L_x_132) ;  /* 0xfffffffc00f08947 */ /* 0x008fea000383ffff */
[----:B------:R-:W-:Y:S05]  /*77b0*/  BRA `(.L_x_133) ;  /* 0xffffffcc00487947 */ /* 0x000fea000383ffff */
.L_x_77:
[----:B--2---:R2:W4:Y:S02]  /*77c0*/  SYNCS.PHASECHK.TRANS64.TRYWAIT P0, [R0+URZ+0x50], R3 ;  /* 0x00005003000075a7 */ /* 0x00452400080011ff */
[----:B----4-:R-:W-:Y:S05]  /*77d0*/  @!P0 NANOSLEEP.SYNCS 0x989680 ;  /* 0x009896800000895d */ /* 0x010fea0003900000 */
[----:B------:R-:W4:Y:S02]  /*77e0*/  @!P0 SYNCS.PHASECHK.TRANS64 P0, [R0+URZ+0x50], R3 ;  /* 0x00005003000085a7 */ /* 0x000f2400080010ff */
[----:B----4-:R-:W-:Y:S05]  /*77f0*/  @!P0 BRA `(.L_x_77) ;  /* 0xfffffffc00f08947 */ /* 0x010fea000383ffff */
[----:B------:R-:W-:Y:S05]  /*7800*/  BRA `(.L_x_134) ;  /* 0xffffffd000147947 */ /* 0x000fea000383ffff */
.L_x_88:
[----:B-1----:R1:W3:Y:S02]  /*7810*/  SYNCS.PHASECHK.TRANS64.TRYWAIT P1, [R0+URZ+0x20], R3 ;  /* 0x00002003000075a7 */ /* 0x0022e400080211ff */
[----:B---3--:R-:W-:Y:S05]  /*7820*/  @!P1 NANOSLEEP.SYNCS 0x989680 ;  /* 0x009896800000995d */ /* 0x008fea0003900000 */
[----:B------:R-:W3:Y:S02]  /*7830*/  @!P1 SYNCS.PHASECHK.TRANS64 P1, [R0+URZ+0x20], R3 ;  /* 0x00002003000095a7 */ /* 0x000ee400080210ff */
[----:B---3--:R-:W-:Y:S05]  /*7840*/  @!P1 BRA `(.L_x_88) ;  /* 0xfffffffc00f09947 */ /* 0x008fea000383ffff */
[----:B------:R-:W-:Y:S05]  /*7850*/  BRA `(.L_x_87) ;  /* 0xffffffdc002c7947 */ /* 0x000fea000383ffff */
.L_x_90:
[----:B-1----:R1:W4:Y:S02]  /*7860*/  SYNCS.PHASECHK.TRANS64.TRYWAIT P0, [R113+URZ+0x70], R2 ;  /* 0x00007002710075a7 */ /* 0x00232400080011ff */
[----:B----4-:R-:W-:Y:S05]  /*7870*/  @!P0 NANOSLEEP.SYNCS 0x989680 ;  /* 0x009896800000895d */ /* 0x010fea0003900000 */
[----:B------:R-:W4:Y:S02]  /*7880*/  @!P0 SYNCS.PHASECHK.TRANS64 P0, [R113+URZ+0x70], R2 ;  /* 0x00007002710085a7 */ /* 0x000f2400080010ff */
[----:B----4-:R-:W-:Y:S05]  /*7890*/  @!P0 BRA `(.L_x_90) ;  /* 0xfffffffc00f08947 */ /* 0x010fea000383ffff */
[----:B------:R-:W-:Y:S05]  /*78a0*/  BRA `(.L_x_89) ;  /* 0xffffffdc00807947 */ /* 0x000fea000383ffff */
.L_x_98:
[----:B--2---:R2:W3:Y:S02]  /*78b0*/  SYNCS.PHASECHK.TRANS64.TRYWAIT P0, [R32+URZ+0x20], R3 ;  /* 0x00002003200075a7 */ /* 0x0044e400080011ff */
[----:B---3--:R-:W-:Y:S05]  /*78c0*/  @!P0 NANOSLEEP.SYNCS 0x989680 ;  /* 0x009896800000895d */ /* 0x008fea0003900000 */
[----:B------:R-:W3:Y:S02]  /*78d0*/  @!P0 SYNCS.PHASECHK.TRANS64 P0, [R32+URZ+0x20], R3 ;  /* 0x00002003200085a7 */ /* 0x000ee400080010ff */
[----:B---3--:R-:W-:Y:S05]  /*78e0*/  @!P0 BRA `(.L_x_98) ;  /* 0xfffffffc00f08947 */ /* 0x008fea000383ffff */
[----:B------:R-:W-:Y:S05]  /*78f0*/  BRA `(.L_x_97) ;  /* 0xffffffe800707947 */ /* 0x000fea000383ffff */
        .weak           $__internal_0_$__cuda_sm10x_tcgen05_guardrail_trap_col_being_dealloced_not_returned_by_alloc
        .type           $__internal_0_$__cuda_sm10x_tcgen05_guardrail_trap_col_being_dealloced_not_returned_by_alloc,@function
        .size           $__internal_0_$__cuda_sm10x_tcgen05_guardrail_trap_col_being_dealloced_not_returned_by_alloc,($__internal_1_$__cuda_sm10x_tcgen05_guardrail_trap_phase_invalid_during_alloc - $__internal_0_$__cuda_sm10x_tcgen05_guardrail_trap_col_being_dealloced_not_returned_by_alloc)
$__internal_0_$__cuda_sm10x_tcgen05_guardrail_trap_col_being_dealloced_not_returned_by_alloc:
[----:B------:R-:W-:Y:S05]  /*7900*/  BPT.TRAP 0x1 ;  /* 0x000000040000795c */ /* 0x000fea0000300000 */
[----:B------:R-:W-:-:S04]  /*7910*/  HFMA2 R3, -RZ, RZ, 0, 0 ;  /* 0x00000000ff037431 */ /* 0x000fc800000001ff */
[----:B------:R-:W-:Y:S05]  /*7920*/  RET.REL.NODEC R2 `(_ZN7cutlass13device_kernelINS_4gemm6kernel13GemmUniversalIN4cute5tupleIJiiiiEEENS1_10collective13CollectiveMmaINS1_35MainloopSm100TmaUmmaWarpSpecializedILi2ELi2ELi4ENS5_IJNS4_1CILi1EEESB_SB_EEEEENS5_IJNSA_ILi64EEENSA_ILi128EEESF_EEENS_12float_e5m2_tENS5_IJlSB_lEEESH_SI_NS4_8TiledMMAINS4_8MMA_AtomIJNS4_10MMA_TraitsINS4_19SM100_MMA_F8F6F4_SSEJSH_SH_fSE_SF_NS4_17integral_constantINS4_4UMMA5MajorELSP_0EEESQ_NSN_INSO_7ScaleInELSR_0EEESS_EEEEEENS4_6LayoutISC_NS5_IJNSA_ILi0EEESW_SW_EEEEENS5_IJNS4_10UnderscoreESZ_SZ_EEEEENS4_13SM90_TMA_LOADENS4_14ComposedLayoutINS4_7SwizzleILi3ELi4ELi3EEENS4_18smem_ptr_flag_bitsILi8EEENSV_INS5_IJNSA_ILi8EEESF_EEENS5_IJSF_SB_EEEEEEEvNS4_8identityES12_S1C_vS1D_EENS_8epilogue10collective18CollectiveEpilogueINS1F_23Sm100TmaWarpSpecializedILi2ELi2ELi32ELb0ELb0EEEJSG_NS5_IJNSV_ISE_SB_EES1K_EEESH_SI_SH_SI_NS1F_6fusion15FusionCallbacksIS1J_NS1M_17LinearCombinationISH_fSH_fLNS_15FloatRoundStyleE2EEESG_S1L_JEEENS4_5SM1004TMEM4LOAD26SM100_TMEM_LOAD_16dp32b32xES12_NS13_INS14_ILi2ELi4ELi3EEES17_NSV_INS5_IJS18_SE_EEENS5_IJSE_SB_EEEEEEENS4_39AutoVectorizingCopyWithAssumedAlignmentILi128EEENS4_14SM90_TMA_STOREES20_S22_S22_EEEvvEEEEvNT_6ParamsE) ;  /* 0xffffff8402b47950 */ /* 0x000fea0003c3ffff */
        .weak           $__internal_1_$__cuda_sm10x_tcgen05_guardrail_trap_phase_invalid_during_alloc
        .type           $__internal_1_$__cuda_sm10x_tcgen05_guardrail_trap_phase_invalid_during_alloc,@function
        .size           $__internal_1_$__cuda_sm10x_tcgen05_guardrail_trap_phase_invalid_during_alloc,($__internal_2_$__cuda_sm10x_tcgen05_guardrail_trap_unallocated_columns_being_dealloced - $__internal_1_$__cuda_sm10x_tcgen05_guardrail_trap_phase_invalid_during_alloc)
$__internal_1_$__cuda_sm10x_tcgen05_guardrail_trap_phase_invalid_during_alloc:
[----:B------:R-:W-:Y:S05]  /*7930*/  BPT.TRAP 0x1 ;  /* 0x000000040000795c */ /* 0x000fea0000300000 */
[----:B------:R-:W-:-:S04]  /*7940*/  MOV R3, 0x0 ;  /* 0x0000000000037802 */ /* 0x000fc80000000f00 */
[----:B------:R-:W-:Y:S05]  /*7950*/  RET.REL.NODEC R2 `(_ZN7cutlass13device_kernelINS_4gemm6kernel13GemmUniversalIN4cute5tupleIJiiiiEEENS1_10collective13CollectiveMmaINS1_35MainloopSm100TmaUmmaWarpSpecializedILi2ELi2ELi4ENS5_IJNS4_1CILi1EEESB_SB_EEEEENS5_IJNSA_ILi64EEENSA_ILi128EEESF_EEENS_12float_e5m2_tENS5_IJlSB_lEEESH_SI_NS4_8TiledMMAINS4_8MMA_AtomIJNS4_10MMA_TraitsINS4_19SM100_MMA_F8F6F4_SSEJSH_SH_fSE_SF_NS4_17integral_constantINS4_4UMMA5MajorELSP_0EEESQ_NSN_INSO_7ScaleInELSR_0EEESS_EEEEEENS4_6LayoutISC_NS5_IJNSA_ILi0EEESW_SW_EEEEENS5_IJNS4_10UnderscoreESZ_SZ_EEEEENS4_13SM90_TMA_LOADENS4_14ComposedLayoutINS4_7SwizzleILi3ELi4ELi3EEENS4_18smem_ptr_flag_bitsILi8EEENSV_INS5_IJNSA_ILi8EEESF_EEENS5_IJSF_SB_EEEEEEEvNS4_8identityES12_S1C_vS1D_EENS_8epilogue10collective18CollectiveEpilogueINS1F_23Sm100TmaWarpSpecializedILi2ELi2ELi32ELb0ELb0EEEJSG_NS5_IJNSV_ISE_SB_EES1K_EEESH_SI_SH_SI_NS1F_6fusion15FusionCallbacksIS1J_NS1M_17LinearCombinationISH_fSH_fLNS_15FloatRoundStyleE2EEESG_S1L_JEEENS4_5SM1004TMEM4LOAD26SM100_TMEM_LOAD_16dp32b32xES12_NS13_INS14_ILi2ELi4ELi3EEES17_NSV_INS5_IJS18_SE_EEENS5_IJSE_SB_EEEEEEENS4_39AutoVectorizingCopyWithAssumedAlignmentILi128EEENS4_14SM90_TMA_STOREES20_S22_S22_EEEvvEEEEvNT_6ParamsE) ;  /* 0xffffff8402a87950 */ /* 0x000fea0003c3ffff */
        .weak           $__internal_2_$__cuda_sm10x_tcgen05_guardrail_trap_unallocated_columns_being_dealloced
        .type           $__internal_2_$__cuda_sm10x_tcgen05_guardrail_trap_unallocated_columns_being_dealloced,@function
        .size           $__internal_2_$__cuda_sm10x_tcgen05_guardrail_trap_unallocated_columns_being_dealloced,(.L_x_136 - $__internal_2_$__cuda_sm10x_tcgen05_guardrail_trap_unallocated_columns_being_dealloced)
$__internal_2_$__cuda_sm10x_tcgen05_guardrail_trap_unallocated_columns_being_dealloced:
[----:B------:R-:W-:Y:S05]  /*7960*/  BPT.TRAP 0x1 ;  /* 0x000000040000795c */ /* 0x000fea0000300000 */
[----:B------:R-:W-:-:S04]  /*7970*/  HFMA2 R3, -RZ, RZ, 0, 0 ;  /* 0x00000000ff037431 */ /* 0x000fc800000001ff */
[----:B------:R-:W-:Y:S05]  /*7980*/  RET.REL.NODEC R2 `(_ZN7cutlass13device_kernelINS_4gemm6kernel13GemmUniversalIN4cute5tupleIJiiiiEEENS1_10collective13CollectiveMmaINS1_35MainloopSm100TmaUmmaWarpSpecializedILi2ELi2ELi4ENS5_IJNS4_1CILi1EEESB_SB_EEEEENS5_IJNSA_ILi64EEENSA_ILi128EEESF_EEENS_12float_e5m2_tENS5_IJlSB_lEEESH_SI_NS4_8TiledMMAINS4_8MMA_AtomIJNS4_10MMA_TraitsINS4_19SM100_MMA_F8F6F4_SSEJSH_SH_fSE_SF_NS4_17integral_constantINS4_4UMMA5MajorELSP_0EEESQ_NSN_INSO_7ScaleInELSR_0EEESS_EEEEEENS4_6LayoutISC_NS5_IJNSA_ILi0EEESW_SW_EEEEENS5_IJNS4_10UnderscoreESZ_SZ_EEEEENS4_13SM90_TMA_LOADENS4_14ComposedLayoutINS4_7SwizzleILi3ELi4ELi3EEENS4_18smem_ptr_flag_bitsILi8EEENSV_INS5_IJNSA_ILi8EEESF_EEENS5_IJSF_SB_EEEEEEEvNS4_8identityES12_S1C_vS1D_EENS_8epilogue10collective18CollectiveEpilogueINS1F_23Sm100TmaWarpSpecializedILi2ELi2ELi32ELb0ELb0EEEJSG_NS5_IJNSV_ISE_SB_EES1K_EEESH_SI_SH_SI_NS1F_6fusion15FusionCallbacksIS1J_NS1M_17LinearCombinationISH_fSH_fLNS_15FloatRoundStyleE2EEESG_S1L_JEEENS4_5SM1004TMEM4LOAD26SM100_TMEM_LOAD_16dp32b32xES12_NS13_INS14_ILi2ELi4ELi3EEES17_NSV_INS5_IJS18_SE_EEENS5_IJSE_SB_EEEEEEENS4_39AutoVectorizingCopyWithAssumedAlignmentILi128EEENS4_14SM90_TMA_STOREES20_S22_S22_EEEvvEEEEvNT_6ParamsE) ;  /* 0xffffff84029c7950 */ /* 0x000fea0003c3ffff */
.L_x_135:
[----:B------:R-:W-:-:S00]  /*7990*/  BRA `(.L_x_135) ;  /* 0xfffffffc00fc7947 */ /* 0x000fc0000383ffff */
[----:B------:R-:W-:-:S00]  /*79a0*/  NOP ;  /* 0x0000000000007918 */ /* 0x000fc00000000000 */
        /* <DEDUP_REMOVED lines=13> */
.L_x_136:


//--------------------- .nv.global.init           --------------------------
	.section	.nv.global.init,"aw",@progbits
.nv.global.init:
	.type		$str$27,@object
	.size		$str$27,($str$28 - $str$27)
$str$27:
        /*0000*/ 	.byte	0x28, 0x61, 0x64, 0x64, 0x72, 0x65, 0x73, 0x73, 0x20, 0x26, 0x20, 0x6d, 0x61, 0x73, 0x6b, 0x29
        /*0010*/ 	.byte	0x20, 0x3d, 0x3d, 0x20, 0x30, 0x00
	.type		$str$28,@object
	.size		$str$28,($str$26 - $str$28)
$str$28:
        /*0016*/ 	.byte	0x2f, 0x74, 0x6d, 0x70, 0x2f, 0x63, 0x75, 0x74, 0x6c, 0x61, 0x73, 0x73, 0x5f, 0x73, 0x77, 0x65
        /*0026*/ 	.byte	0x65, 0x70, 0x5f, 0x73, 0x72, 0x63, 0x2f, 0x69, 0x6e, 0x63, 0x6c, 0x75, 0x64, 0x65, 0x2f, 0x63
        /*0036*/ 	.byte	0x75, 0x74, 0x65, 0x2f, 0x70, 0x6f, 0x69, 0x6e, 0x74, 0x65, 0x72, 0x5f, 0x66, 0x6c, 0x61, 0x67
        /*0046*/ 	.byte	0x67, 0x65, 0x64, 0x2e, 0x68, 0x70, 0x70, 0x00
	.type		$str$26,@object
	.size		$str$26,($str$25 - $str$26)
$str$26:
        /*004e*/ 	.byte	0x2f, 0x74, 0x6d, 0x70, 0x2f, 0x63, 0x75, 0x74, 0x6c, 0x61, 0x73, 0x73, 0x5f, 0x73, 0x77, 0x65
        /*005e*/ 	.byte	0x65, 0x70, 0x5f, 0x73, 0x72, 0x63, 0x2f, 0x69, 0x6e, 0x63, 0x6c, 0x75, 0x64, 0x65, 0x2f, 0x63
        /*006e*/ 	.byte	0x75, 0x74, 0x65, 0x2f, 0x61, 0x74, 0x6f, 0x6d, 0x2f, 0x63, 0x6f, 0x70, 0x79, 0x5f, 0x74, 0x72
        /*007e*/ 	.byte	0x61, 0x69, 0x74, 0x73, 0x5f, 0x73, 0x6d, 0x31, 0x30, 0x30, 0x2e, 0x68, 0x70, 0x70, 0x00
	.type		$str$25,@object
	.size		$str$25,(__unnamed_1 - $str$25)
$str$25:
        /*008d*/ 	.byte	0x28, 0x28, 0x75, 0x69, 0x6e, 0x74, 0x33, 0x32, 0x5f, 0x74, 0x28, 0x74, 0x68, 0x72, 0x65, 0x61
        /*009d*/ 	.byte	0x64, 0x49, 0x64, 0x78, 0x2e, 0x78, 0x29, 0x20, 0x2f, 0x20, 0x33, 0x32, 0x29, 0x20, 0x25, 0x20
        /*00ad*/ 	.byte	0x34, 0x29, 0x20, 0x3d, 0x3d, 0x20, 0x28, 0x28, 0x28, 0x74, 0x6d, 0x65, 0x6d, 0x5f, 0x61, 0x64
        /*00bd*/ 	.byte	0x64, 0x72, 0x20, 0x3e, 0x3e, 0x20, 0x31, 0x36, 0x29, 0x20, 0x2f, 0x20, 0x33, 0x32, 0x29, 0x20
        /*00cd*/ 	.byte	0x25, 0x20, 0x34, 0x29, 0x00
	.type		__unnamed_1,@object
	.size		__unnamed_1,(__unnamed_2 - __unnamed_1)
__unnamed_1:
        /*00d2*/ 	.byte	0x61, 0x75, 0x74, 0x6f, 0x20, 0x63, 0x75, 0x74, 0x65, 0x3a, 0x3a, 0x61, 0x73, 0x5f, 0x70, 0x6f
        /* <DEDUP_REMOVED lines=24> */
        /*0262*/ 	.byte	0x3c, 0x34, 0x30, 0x39, 0x36, 0x3e, 0x3e, 0x3e, 0x3e, 0x5d, 0x00
	.type		__unnamed_2,@object
	.size		__unnamed_2,(.L_2 - __unnamed_2)
__unnamed_2:
        /* <DEDUP_REMOVED lines=40> */
        /*04ed*/ 	.byte	0x74, 0x65, 0x3a, 0x3a, 0x43, 0x3c, 0x30, 0x3e, 0x3e, 0x3e, 0x3e, 0x5d, 0x00
.L_2:


//--------------------- .nv.shared._ZN7cutlass13device_kernelINS_4gemm6kernel13GemmUniversalIN4cute5tupleIJiiiiEEENS1_10collective13CollectiveMmaINS1_35MainloopSm100TmaUmmaWarpSpecializedILi2ELi2ELi4ENS5_IJNS4_1CILi1EEESB_SB_EEEEENS5_IJNSA_ILi64EEENSA_ILi128EEESF_EEENS_12float_e5m2_tENS5_IJlSB_lEEESH_SI_NS4_8TiledMMAINS4_8MMA_AtomIJNS4_10MMA_TraitsINS4_19SM100_MMA_F8F6F4_SSEJSH_SH_fSE_SF_NS4_17integral_constantINS4_4UMMA5MajorELSP_0EEESQ_NSN_INSO_7ScaleInELSR_0EEESS_EEEEEENS4_6LayoutISC_NS5_IJNSA_ILi0EEESW_SW_EEEEENS5_IJNS4_10UnderscoreESZ_SZ_EEEEENS4_13SM90_TMA_LOADENS4_14ComposedLayoutINS4_7SwizzleILi3ELi4ELi3EEENS4_18smem_ptr_flag_bitsILi8EEENSV_INS5_IJNSA_ILi8EEESF_EEENS5_IJSF_SB_EEEEEEEvNS4_8identityES12_S1C_vS1D_EENS_8epilogue10collective18CollectiveEpilogueINS1F_23Sm100TmaWarpSpecializedILi2ELi2ELi32ELb0ELb0EEEJSG_NS5_IJNSV_ISE_SB_EES1K_EEESH_SI_SH_SI_NS1F_6fusion15FusionCallbacksIS1J_NS1M_17LinearCombinationISH_fSH_fLNS_15FloatRoundStyleE2EEESG_S1L_JEEENS4_5SM1004TMEM4LOAD26SM100_TMEM_LOAD_16dp32b32xES12_NS13_INS14_ILi2ELi4ELi3EEES17_NSV_INS5_IJS18_SE_EEENS5_IJSE_SB_EEEEEEENS4_39AutoVectorizingCopyWithAssumedAlignmentILi128EEENS4_14SM90_TMA_STOREES20_S22_S22_EEEvvEEEEvNT_6ParamsE --------------------------
	.section	.nv.shared._ZN7cutlass13device_kernelINS_4gemm6kernel13GemmUniversalIN4cute5tupleIJiiiiEEENS1_10collective13CollectiveMmaINS1_35MainloopSm100TmaUmmaWarpSpecializedILi2ELi2ELi4ENS5_IJNS4_1CILi1EEESB_SB_EEEEENS5_IJNSA_ILi64EEENSA_ILi128EEESF_EEENS_12float_e5m2_tENS5_IJlSB_lEEESH_SI_NS4_8TiledMMAINS4_8MMA_AtomIJNS4_10MMA_TraitsINS4_19SM100_MMA_F8F6F4_SSEJSH_SH_fSE_SF_NS4_17integral_constantINS4_4UMMA5MajorELSP_0EEESQ_NSN_INSO_7ScaleInELSR_0EEESS_EEEEEENS4_6LayoutISC_NS5_IJNSA_ILi0EEESW_SW_EEEEENS5_IJNS4_10UnderscoreESZ_SZ_EEEEENS4_13SM90_TMA_LOADENS4_14ComposedLayoutINS4_7SwizzleILi3ELi4ELi3EEENS4_18smem_ptr_flag_bitsILi8EEENSV_INS5_IJNSA_ILi8EEESF_EEENS5_IJSF_SB_EEEEEEEvNS4_8identityES12_S1C_vS1D_EENS_8epilogue10collective18CollectiveEpilogueINS1F_23Sm100TmaWarpSpecializedILi2ELi2ELi32ELb0ELb0EEEJSG_NS5_IJNSV_ISE_SB_EES1K_EEESH_SI_SH_SI_NS1F_6fusion15FusionCallbacksIS1J_NS1M_17LinearCombinationISH_fSH_fLNS_15FloatRoundStyleE2EEESG_S1L_JEEENS4_5SM1004TMEM4LOAD26SM100_TMEM_LOAD_16dp32b32xES12_NS13_INS14_ILi2ELi4ELi3EEES17_NSV_INS5_IJS18_SE_EEENS5_IJSE_SB_EEEEEEENS4_39AutoVectorizingCopyWithAssumedAlignmentILi128EEENS4_14SM90_TMA_STOREES20_S22_S22_EEEvvEEEEvNT_6ParamsE,"aw",@nobits
	.sectionflags	@""
	.align	16
	.zero		1024


//--------------------- .nv.shared.reserved.0     --------------------------
	.section	.nv.shared.reserved.0,"aw",@nobits
	.weak		__nv_reservedSMEM_offset_0_alias
	.size		__nv_reservedSMEM_offset_0_alias, 0, 64
	.other		__nv_reservedSMEM_offset_0_alias,@"STO_CUDA_RESERVED_SHARED STV_DEFAULT"
__nv_reservedSMEM_offset_0_alias:
	.zero		0
.nv.shared.reserved.0:
	.zero		64
	.weak		__nv_reservedSMEM_tcgen05_partition
	.type		__nv_reservedSMEM_tcgen05_partition,@object
	.size		__nv_reservedSMEM_tcgen05_partition,(.L_0 - __nv_reservedSMEM_tcgen05_partition)
__nv_reservedSMEM_tcgen05_partition:
	.zero		32
.L_0:


//--------------------- .nv.global                --------------------------
	.section	.nv.global,"aw",@nobits
.nv.global:
	.type		_ZN40_INTERNAL_7f29f6ac_4_k_cu_b876575d_278814cute1_E,@object
	.size		_ZN40_INTERNAL_7f29f6ac_4_k_cu_b876575d_278814cute1_E,(_ZN40_INTERNAL_7f29f6ac_4_k_cu_b876575d_278814cuda3std3__45__cpo6cbeginE - _ZN40_INTERNAL_7f29f6ac_4_k_cu_b876575d_278814cute1_E)
_ZN40_INTERNAL_7f29f6ac_4_k_cu_b876575d_278814cute1_E:
	.zero		1
	.type		_ZN40_INTERNAL_7f29f6ac_4_k_cu_b876575d_278814cuda3std3__45__cpo6cbeginE,@object
	.size		_ZN40_INTERNAL_7f29f6ac_4_k_cu_b876575d_278814cuda3std3__45__cpo6cbeginE,(_ZN40_INTERNAL_7f29f6ac_4_k_cu_b876575d_278814cuda3std3__48in_placeE - _ZN40_INTERNAL_7f29f6ac_4_k_cu_b876575d_278814cuda3std3__45__cpo6cbeginE)
_ZN40_INTERNAL_7f29f6ac_4_k_cu_b876575d_278814cuda3std3__45__cpo6cbeginE:
	.zero		1
	.type		_ZN40_INTERNAL_7f29f6ac_4_k_cu_b876575d_278814cuda3std3__48in_placeE,@object
	.size		_ZN40_INTERNAL_7f29f6ac_4_k_cu_b876575d_278814cuda3std3__48in_placeE,(_ZN40_INTERNAL_7f29f6ac_4_k_cu_b876575d_278814cuda3std6ranges3__45__cpo9iter_moveE - _ZN40_INTERNAL_7f29f6ac_4_k_cu_b876575d_278814cuda3std3__48in_placeE)
_ZN40_INTERNAL_7f29f6ac_4_k_cu_b876575d_278814cuda3std3__48in_placeE:
	.zero		1
	.type		_ZN40_INTERNAL_7f29f6ac_4_k_cu_b876575d_278814cuda3std6ranges3__45__cpo9iter_moveE,@object
	.size		_ZN40_INTERNAL_7f29f6ac_4_k_cu_b876575d_278814cuda3std6ranges3__45__cpo9iter_moveE,(_ZN40_INTERNAL_7f29f6ac_4_k_cu_b876575d_278814cuda3std3__45__cpo5beginE - _ZN40_INTERNAL_7f29f6ac_4_k_cu_b876575d_278814cuda3std6ranges3__45__cpo9iter_moveE)
_ZN40_INTERNAL_7f29f6ac_4_k_cu_b876575d_278814cuda3std6ranges3__45__cpo9iter_moveE:
	.zero		1
	.type		_ZN40_INTERNAL_7f29f6ac_4_k_cu_b876575d_278814cuda3std3__45__cpo5beginE,@object
	.size		_ZN40_INTERNAL_7f29f6ac_4_k_cu_b876575d_278814cuda3std3__45__cpo5beginE,(_ZN40_INTERNAL_7f29f6ac_4_k_cu_b876575d_278814cuda3std3__442_GLOBAL__N__7f29f6ac_4_k_cu_b876575d_278816ignoreE - _ZN40_INTERNAL_7f29f6ac_4_k_cu_b876575d_278814cuda3std3__45__cpo5beginE)
_ZN40_INTERNAL_7f29f6ac_4_k_cu_b876575d_278814cuda3std3__45__cpo5beginE:
	.zero		1
	.type		_ZN40_INTERNAL_7f29f6ac_4_k_cu_b876575d_278814cuda3std3__442_GLOBAL__N__7f29f6ac_4_k_cu_b876575d_278816ignoreE,@object
	.size		_ZN40_INTERNAL_7f29f6ac_4_k_cu_b876575d_278814cuda3std3__442_GLOBAL__N__7f29f6ac_4_k_cu_b876575d_278816ignoreE,(_ZN40_INTERNAL_7f29f6ac_4_k_cu_b876575d_278814cute7productE - _ZN40_INTERNAL_7f29f6ac_4_k_cu_b876575d_278814cuda3std3__442_GLOBAL__N__7f29f6ac_4_k_cu_b876575d_278816ignoreE)
_ZN40_INTERNAL_7f29f6ac_4_k_cu_b876575d_278814cuda3std3__442_GLOBAL__N__7f29f6ac_4_k_cu_b876575d_278816ignoreE:
	.zero		1
	.type		_ZN40_INTERNAL_7f29f6ac_4_k_cu_b876575d_278814cute7productE,@object
	.size		_ZN40_INTERNAL_7f29f6ac_4_k_cu_b876575d_278814cute7productE,(_ZN40_INTERNAL_7f29f6ac_4_k_cu_b876575d_278814cuda3std3__45__cpo3endE - _ZN40_INTERNAL_7f29f6ac_4_k_cu_b876575d_278814cute7productE)
_ZN40_INTERNAL_7f29f6ac_4_k_cu_b876575d_278814cute7productE:
	.zero		1
	.type		_ZN40_INTERNAL_7f29f6ac_4_k_cu_b876575d_278814cuda3std3__45__cpo3endE,@object
	.size		_ZN40_INTERNAL_7f29f6ac_4_k_cu_b876575d_278814cuda3std3__45__cpo3endE,(_ZN40_INTERNAL_7f29f6ac_4_k_cu_b876575d_278814cuda3std3__419piecewise_constructE - _ZN40_INTERNAL_7f29f6ac_4_k_cu_b876575d_278814cuda3std3__45__cpo3endE)
_ZN40_INTERNAL_7f29f6ac_4_k_cu_b876575d_278814cuda3std3__45__cpo3endE:
	.zero		1
	.type		_ZN40_INTERNAL_7f29f6ac_4_k_cu_b876575d_278814cuda3std3__419piecewise_constructE,@object
	.size		_ZN40_INTERNAL_7f29f6ac_4_k_cu_b876575d_278814cuda3std3__419piecewise_constructE,(_ZN40_INTERNAL_7f29f6ac_4_k_cu_b876575d_278814cuda3std3__45__cpo4cendE - _ZN40_INTERNAL_7f29f6ac_4_k_cu_b876575d_278814cuda3std3__419piecewise_constructE)
_ZN40_INTERNAL_7f29f6ac_4_k_cu_b876575d_278814cuda3std3__419piecewise_constructE:
	.zero		1
	.type		_ZN40_INTERNAL_7f29f6ac_4_k_cu_b876575d_278814cuda3std3__45__cpo4cendE,@object
	.size		_ZN40_INTERNAL_7f29f6ac_4_k_cu_b876575d_278814cuda3std3__45__cpo4cendE,(_ZN40_INTERNAL_7f29f6ac_4_k_cu_b876575d_278814cuda3std6ranges3__45__cpo4swapE - _ZN40_INTERNAL_7f29f6ac_4_k_cu_b876575d_278814cuda3std3__45__cpo4cendE)
_ZN40_INTERNAL_7f29f6ac_4_k_cu_b876575d_278814cuda3std3__45__cpo4cendE:
	.zero		1
	.type		_ZN40_INTERNAL_7f29f6ac_4_k_cu_b876575d_278814cuda3std6ranges3__45__cpo4swapE,@object
	.size		_ZN40_INTERNAL_7f29f6ac_4_k_cu_b876575d_278814cuda3std6ranges3__45__cpo4swapE,(.L_10 - _ZN40_INTERNAL_7f29f6ac_4_k_cu_b876575d_278814cuda3std6ranges3__45__cpo4swapE)
_ZN40_INTERNAL_7f29f6ac_4_k_cu_b876575d_278814cuda3std6ranges3__45__cpo4swapE:
	.zero		1
.L_10:


//--------------------- .nv.constant0._ZN7cutlass13device_kernelINS_4gemm6kernel13GemmUniversalIN4cute5tupleIJiiiiEEENS1_10collective13CollectiveMmaINS1_35MainloopSm100TmaUmmaWarpSpecializedILi2ELi2ELi4ENS5_IJNS4_1CILi1EEESB_SB_EEEEENS5_IJNSA_ILi64EEENSA_ILi128EEESF_EEENS_12float_e5m2_tENS5_IJlSB_lEEESH_SI_NS4_8TiledMMAINS4_8MMA_AtomIJNS4_10MMA_TraitsINS4_19SM100_MMA_F8F6F4_SSEJSH_SH_fSE_SF_NS4_17integral_constantINS4_4UMMA5MajorELSP_0EEESQ_NSN_INSO_7ScaleInELSR_0EEESS_EEEEEENS4_6LayoutISC_NS5_IJNSA_ILi0EEESW_SW_EEEEENS5_IJNS4_10UnderscoreESZ_SZ_EEEEENS4_13SM90_TMA_LOADENS4_14ComposedLayoutINS4_7SwizzleILi3ELi4ELi3EEENS4_18smem_ptr_flag_bitsILi8EEENSV_INS5_IJNSA_ILi8EEESF_EEENS5_IJSF_SB_EEEEEEEvNS4_8identityES12_S1C_vS1D_EENS_8epilogue10collective18CollectiveEpilogueINS1F_23Sm100TmaWarpSpecializedILi2ELi2ELi32ELb0ELb0EEEJSG_NS5_IJNSV_ISE_SB_EES1K_EEESH_SI_SH_SI_NS1F_6fusion15FusionCallbacksIS1J_NS1M_17LinearCombinationISH_fSH_fLNS_15FloatRoundStyleE2EEESG_S1L_JEEENS4_5SM1004TMEM4LOAD26SM100_TMEM_LOAD_16dp32b32xES12_NS13_INS14_ILi2ELi4ELi3EEES17_NSV_INS5_IJS18_SE_EEENS5_IJSE_SB_EEEEEEENS4_39AutoVectorizingCopyWithAssumedAlignmentILi128EEENS4_14SM90_TMA_STOREES20_S22_S22_EEEvvEEEEvNT_6ParamsE --------------------------
	.section	.nv.constant0._ZN7cutlass13device_kernelINS_4gemm6kernel13GemmUniversalIN4cute5tupleIJiiiiEEENS1_10collective13CollectiveMmaINS1_35MainloopSm100TmaUmmaWarpSpecializedILi2ELi2ELi4ENS5_IJNS4_1CILi1EEESB_SB_EEEEENS5_IJNSA_ILi64EEENSA_ILi128EEESF_EEENS_12float_e5m2_tENS5_IJlSB_lEEESH_SI_NS4_8TiledMMAINS4_8MMA_AtomIJNS4_10MMA_TraitsINS4_19SM100_MMA_F8F6F4_SSEJSH_SH_fSE_SF_NS4_17integral_constantINS4_4UMMA5MajorELSP_0EEESQ_NSN_INSO_7ScaleInELSR_0EEESS_EEEEEENS4_6LayoutISC_NS5_IJNSA_ILi0EEESW_SW_EEEEENS5_IJNS4_10UnderscoreESZ_SZ_EEEEENS4_13SM90_TMA_LOADENS4_14ComposedLayoutINS4_7SwizzleILi3ELi4ELi3EEENS4_18smem_ptr_flag_bitsILi8EEENSV_INS5_IJNSA_ILi8EEESF_EEENS5_IJSF_SB_EEEEEEEvNS4_8identityES12_S1C_vS1D_EENS_8epilogue10collective18CollectiveEpilogueINS1F_23Sm100TmaWarpSpecializedILi2ELi2ELi32ELb0ELb0EEEJSG_NS5_IJNSV_ISE_SB_EES1K_EEESH_SI_SH_SI_NS1F_6fusion15FusionCallbacksIS1J_NS1M_17LinearCombinationISH_fSH_fLNS_15FloatRoundStyleE2EEESG_S1L_JEEENS4_5SM1004TMEM4LOAD26SM100_TMEM_LOAD_16dp32b32xES12_NS13_INS14_ILi2ELi4ELi3EEES17_NSV_INS5_IJS18_SE_EEENS5_IJSE_SB_EEEEEEENS4_39AutoVectorizingCopyWithAssumedAlignmentILi128EEENS4_14SM90_TMA_STOREES20_S22_S22_EEEvvEEEEvNT_6ParamsE,"a",@progbits
	.sectionflags	@""
	.align	4
.nv.constant0._ZN7cutlass13device_kernelINS_4gemm6kernel13GemmUniversalIN4cute5tupleIJiiiiEEENS1_10collective13CollectiveMmaINS1_35MainloopSm100TmaUmmaWarpSpecializedILi2ELi2ELi4ENS5_IJNS4_1CILi1EEESB_SB_EEEEENS5_IJNSA_ILi64EEENSA_ILi128EEESF_EEENS_12float_e5m2_tENS5_IJlSB_lEEESH_SI_NS4_8TiledMMAINS4_8MMA_AtomIJNS4_10MMA_TraitsINS4_19SM100_MMA_F8F6F4_SSEJSH_SH_fSE_SF_NS4_17integral_constantINS4_4UMMA5MajorELSP_0EEESQ_NSN_INSO_7ScaleInELSR_0EEESS_EEEEEENS4_6LayoutISC_NS5_IJNSA_ILi0EEESW_SW_EEEEENS5_IJNS4_10UnderscoreESZ_SZ_EEEEENS4_13SM90_TMA_LOADENS4_14ComposedLayoutINS4_7SwizzleILi3ELi4ELi3EEENS4_18smem_ptr_flag_bitsILi8EEENSV_INS5_IJNSA_ILi8EEESF_EEENS5_IJSF_SB_EEEEEEEvNS4_8identityES12_S1C_vS1D_EENS_8epilogue10collective18CollectiveEpilogueINS1F_23Sm100TmaWarpSpecializedILi2ELi2ELi32ELb0ELb0EEEJSG_NS5_IJNSV_ISE_SB_EES1K_EEESH_SI_SH_SI_NS1F_6fusion15FusionCallbacksIS1J_NS1M_17LinearCombinationISH_fSH_fLNS_15FloatRoundStyleE2EEESG_S1L_JEEENS4_5SM1004TMEM4LOAD26SM100_TMEM_LOAD_16dp32b32xES12_NS13_INS14_ILi2ELi4ELi3EEES17_NSV_INS5_IJS18_SE_EEENS5_IJSE_SB_EEEEEEENS4_39AutoVectorizingCopyWithAssumedAlignmentILi128EEENS4_14SM90_TMA_STOREES20_S22_S22_EEEvvEEEEvNT_6ParamsE:
	.zero		2944


//--------------------- SYMBOLS --------------------------

	.type		.nv.reservedSmem.offset0,@object
	.size		.nv.reservedSmem.offset0,0x4
	.type		.nv.reservedSmem.cap,@object
	.size		.nv.reservedSmem.cap,0x4
	.type		__assertfail,@function
